// auto-generated by cutlass_sweep.gemm — config: {"arch": "sm_90", "cluster_m": 1, "cluster_n": 1, "dtype": "fp16", "dtype_b": "fp16", "layout": "nt", "stages": 0, "tile_k": 32, "tile_m": 256, "tile_n": 16}
#include "cutlass/cutlass.h"
#include "cutlass/gemm/collective/collective_builder.hpp"
#include "cutlass/gemm/device/gemm_universal_adapter.h"
#include "cutlass/gemm/kernel/gemm_universal.hpp"
#include "cutlass/epilogue/collective/collective_builder.hpp"

using ElemA = cutlass::half_t;
using ElemB = cutlass::half_t;
using ElemCD = cutlass::half_t;
using Acc  = float;
using TileShape    = cute::Shape<cute::_256, cute::_16, cute::_32>;
using ClusterShape = cute::Shape<cute::_1, cute::_1, cute::_1>;

using CollectiveEpilogue = typename cutlass::epilogue::collective::CollectiveBuilder<
    cutlass::arch::Sm90, cutlass::arch::OpClassTensorOp,
    TileShape, ClusterShape,
    cutlass::epilogue::collective::EpilogueTileAuto,
    Acc, Acc,
    ElemCD, cutlass::layout::RowMajor, 128 / cutlass::sizeof_bits<ElemCD>::value,
    ElemCD, cutlass::layout::RowMajor, 128 / cutlass::sizeof_bits<ElemCD>::value,
    cutlass::epilogue::collective::EpilogueScheduleAuto
  >::CollectiveOp;

using CollectiveMainloop = typename cutlass::gemm::collective::CollectiveBuilder<
    cutlass::arch::Sm90, cutlass::arch::OpClassTensorOp,
    ElemA, cutlass::layout::RowMajor, 128 / cutlass::sizeof_bits<ElemA>::value,
    ElemB, cutlass::layout::ColumnMajor, 128 / cutlass::sizeof_bits<ElemB>::value,
    Acc,
    TileShape, ClusterShape,
    cutlass::gemm::collective::StageCountAutoCarveout<static_cast<int>(sizeof(typename CollectiveEpilogue::SharedStorage))>,
    cutlass::gemm::collective::KernelScheduleAuto
  >::CollectiveOp;

using GemmKernel = cutlass::gemm::kernel::GemmUniversal<
    cute::Shape<int,int,int,int>,
    CollectiveMainloop,
    CollectiveEpilogue
>;
using Gemm = cutlass::gemm::device::GemmUniversalAdapter<GemmKernel>;

// Force the device kernel symbol into the cubin without needing a host main.
auto* _anchor = &cutlass::device_kernel<GemmKernel>;


// ===== COMPILED SASS (sm_90a) =====

	.target	sm_90a

	.elftype	@"ET_EXEC"


//--------------------- .note.nv.tkinfo           --------------------------
	.section	.note.nv.tkinfo,"",@"SHT_NOTE"
	.sectionflags	@"SHF_NOTE_NV_TKINFO"
	.tkinfo
        /*0018*/ 	.word	0x00000002
        /*0030*/ 	.string	""
        /*0030*/ 	.string	"ptxas"
        /*0030*/ 	.string	"Cuda compilation tools, release 13.0, V13.0.88"
        /*0030*/ 	.string	"Build cuda_13.0.r13.0/compiler.36424714_0"
        /*0030*/ 	.string	"-arch sm_90a -m 64 "



//--------------------- .note.nv.cuinfo           --------------------------
	.section	.note.nv.cuinfo,"",@"SHT_NOTE"
	.sectionflags	@"SHF_NOTE_NV_CUINFO"
        /*0018*/ 	.short	0x0002
        /*001a*/ 	.short	0x005a
        /*001c*/ 	.short	0x0082
	.zero		2


//--------------------- .nv.info                  --------------------------
	.section	.nv.info,"",@"SHT_CUDA_INFO"
	.align	4


	//----- nvinfo : EIATTR_REGCOUNT
	.align		4
        /*0000*/ 	.byte	0x04, 0x2f
        /*0002*/ 	.short	(.L_15 - .L_14)
	.align		4
.L_14:
        /*0004*/ 	.word	index@(_ZN7cutlass13device_kernelINS_4gemm6kernel13GemmUniversalIN4cute5tupleIJiiiiEEENS1_10collective13CollectiveMmaINS1_34MainloopSm90TmaGmmaWarpSpecializedILi13ENS5_IJNS4_1CILi1EEESB_SB_EEENS1_35KernelTmaWarpSpecializedCooperativeEEENS5_IJNSA_ILi256EEENSA_ILi16EEENSA_ILi32EEEEEENS_6half_tENS5_IJlSB_lEEESJ_SK_NS4_8TiledMMAINS4_8MMA_AtomIJNS4_4SM904GMMA25MMA_64x16x16_F32F16F16_SSILNSO_5MajorE0ELSQ_0ELNSO_7ScaleInE1ELSR_1EEEEEENS4_6LayoutINS5_IJNSA_ILi2EEESB_SB_EEENS5_IJSB_NSA_ILi0EEESX_EEEEENS5_IJNS4_10UnderscoreES10_S10_EEEEENS4_13SM90_TMA_LOADENS4_14ComposedLayoutINS4_7SwizzleILi2ELi4ELi3EEENS4_18smem_ptr_flag_bitsILi16EEENSU_INS5_IJNSA_ILi8EEESH_EEENS5_IJSH_SB_EEEEEEEvNS4_8identityES13_S1D_vS1E_EENS_8epilogue10collective6detail29Sm90TmaWarpSpecializedAdapterINS1H_15DefaultEpilogueISJ_SK_SK_NS1G_6thread17LinearCombinationISJ_Li1EffLNS1L_9ScaleType4KindE0ELNS_15FloatRoundStyleE2ESJ_EENS1_15EpilogueDefaultEEEEEvvEEEEvNT_6ParamsE)
        /*0008*/ 	.word	0x000000a8


	//----- nvinfo : EIATTR_FRAME_SIZE
	.align		4
.L_15:
        /*000c*/ 	.byte	0x04, 0x11
        /*000e*/ 	.short	(.L_17 - .L_16)
	.align		4
.L_16:
        /*0010*/ 	.word	index@(_ZN7cutlass13device_kernelINS_4gemm6kernel13GemmUniversalIN4cute5tupleIJiiiiEEENS1_10collective13CollectiveMmaINS1_34MainloopSm90TmaGmmaWarpSpecializedILi13ENS5_IJNS4_1CILi1EEESB_SB_EEENS1_35KernelTmaWarpSpecializedCooperativeEEENS5_IJNSA_ILi256EEENSA_ILi16EEENSA_ILi32EEEEEENS_6half_tENS5_IJlSB_lEEESJ_SK_NS4_8TiledMMAINS4_8MMA_AtomIJNS4_4SM904GMMA25MMA_64x16x16_F32F16F16_SSILNSO_5MajorE0ELSQ_0ELNSO_7ScaleInE1ELSR_1EEEEEENS4_6LayoutINS5_IJNSA_ILi2EEESB_SB_EEENS5_IJSB_NSA_ILi0EEESX_EEEEENS5_IJNS4_10UnderscoreES10_S10_EEEEENS4_13SM90_TMA_LOADENS4_14ComposedLayoutINS4_7SwizzleILi2ELi4ELi3EEENS4_18smem_ptr_flag_bitsILi16EEENSU_INS5_IJNSA_ILi8EEESH_EEENS5_IJSH_SB_EEEEEEEvNS4_8identityES13_S1D_vS1E_EENS_8epilogue10collective6detail29Sm90TmaWarpSpecializedAdapterINS1H_15DefaultEpilogueISJ_SK_SK_NS1G_6thread17LinearCombinationISJ_Li1EffLNS1L_9ScaleType4KindE0ELNS_15FloatRoundStyleE2ESJ_EENS1_15EpilogueDefaultEEEEEvvEEEEvNT_6ParamsE)
        /*0014*/ 	.word	0x00000000


	//----- nvinfo : EIATTR_MIN_STACK_SIZE
	.align		4
.L_17:
        /*0018*/ 	.byte	0x04, 0x12
        /*001a*/ 	.short	(.L_19 - .L_18)
	.align		4
.L_18:
        /*001c*/ 	.word	index@(_ZN7cutlass13device_kernelINS_4gemm6kernel13GemmUniversalIN4cute5tupleIJiiiiEEENS1_10collective13CollectiveMmaINS1_34MainloopSm90TmaGmmaWarpSpecializedILi13ENS5_IJNS4_1CILi1EEESB_SB_EEENS1_35KernelTmaWarpSpecializedCooperativeEEENS5_IJNSA_ILi256EEENSA_ILi16EEENSA_ILi32EEEEEENS_6half_tENS5_IJlSB_lEEESJ_SK_NS4_8TiledMMAINS4_8MMA_AtomIJNS4_4SM904GMMA25MMA_64x16x16_F32F16F16_SSILNSO_5MajorE0ELSQ_0ELNSO_7ScaleInE1ELSR_1EEEEEENS4_6LayoutINS5_IJNSA_ILi2EEESB_SB_EEENS5_IJSB_NSA_ILi0EEESX_EEEEENS5_IJNS4_10UnderscoreES10_S10_EEEEENS4_13SM90_TMA_LOADENS4_14ComposedLayoutINS4_7SwizzleILi2ELi4ELi3EEENS4_18smem_ptr_flag_bitsILi16EEENSU_INS5_IJNSA_ILi8EEESH_EEENS5_IJSH_SB_EEEEEEEvNS4_8identityES13_S1D_vS1E_EENS_8epilogue10collective6detail29Sm90TmaWarpSpecializedAdapterINS1H_15DefaultEpilogueISJ_SK_SK_NS1G_6thread17LinearCombinationISJ_Li1EffLNS1L_9ScaleType4KindE0ELNS_15FloatRoundStyleE2ESJ_EENS1_15EpilogueDefaultEEEEEvvEEEEvNT_6ParamsE)
        /*0020*/ 	.word	0x00000000
.L_19:


//--------------------- .nv.compat                --------------------------
	.section	.nv.compat,"",@"SHT_CUDA_COMPAT_INFO"
	.align	4
        /*0000*/ 	.byte	0x02, 0x09, 0x01, 0x00, 0x02, 0x02, 0x04, 0x00, 0x02, 0x05, 0x05, 0x00, 0x03, 0x07, 0x01, 0x01
        /*0010*/ 	.byte	0x02, 0x03, 0x01, 0x00, 0x02, 0x06, 0x01, 0x00, 0x04, 0x0b, 0x08, 0x00, 0x00, 0x00, 0x00, 0x00
        /*0020*/ 	.byte	0x00, 0x00, 0x00, 0x00


//--------------------- .nv.info._ZN7cutlass13device_kernelINS_4gemm6kernel13GemmUniversalIN4cute5tupleIJiiiiEEENS1_10collective13CollectiveMmaINS1_34MainloopSm90TmaGmmaWarpSpecializedILi13ENS5_IJNS4_1CILi1EEESB_SB_EEENS1_35KernelTmaWarpSpecializedCooperativeEEENS5_IJNSA_ILi256EEENSA_ILi16EEENSA_ILi32EEEEEENS_6half_tENS5_IJlSB_lEEESJ_SK_NS4_8TiledMMAINS4_8MMA_AtomIJNS4_4SM904GMMA25MMA_64x16x16_F32F16F16_SSILNSO_5MajorE0ELSQ_0ELNSO_7ScaleInE1ELSR_1EEEEEENS4_6LayoutINS5_IJNSA_ILi2EEESB_SB_EEENS5_IJSB_NSA_ILi0EEESX_EEEEENS5_IJNS4_10UnderscoreES10_S10_EEEEENS4_13SM90_TMA_LOADENS4_14ComposedLayoutINS4_7SwizzleILi2ELi4ELi3EEENS4_18smem_ptr_flag_bitsILi16EEENSU_INS5_IJNSA_ILi8EEESH_EEENS5_IJSH_SB_EEEEEEEvNS4_8identityES13_S1D_vS1E_EENS_8epilogue10collective6detail29Sm90TmaWarpSpecializedAdapterINS1H_15DefaultEpilogueISJ_SK_SK_NS1G_6thread17LinearCombinationISJ_Li1EffLNS1L_9ScaleType4KindE0ELNS_15FloatRoundStyleE2ESJ_EENS1_15EpilogueDefaultEEEEEvvEEEEvNT_6ParamsE --------------------------
	.section	.nv.info._ZN7cutlass13device_kernelINS_4gemm6kernel13GemmUniversalIN4cute5tupleIJiiiiEEENS1_10collective13CollectiveMmaINS1_34MainloopSm90TmaGmmaWarpSpecializedILi13ENS5_IJNS4_1CILi1EEESB_SB_EEENS1_35KernelTmaWarpSpecializedCooperativeEEENS5_IJNSA_ILi256EEENSA_ILi16EEENSA_ILi32EEEEEENS_6half_tENS5_IJlSB_lEEESJ_SK_NS4_8TiledMMAINS4_8MMA_AtomIJNS4_4SM904GMMA25MMA_64x16x16_F32F16F16_SSILNSO_5MajorE0ELSQ_0ELNSO_7ScaleInE1ELSR_1EEEEEENS4_6LayoutINS5_IJNSA_ILi2EEESB_SB_EEENS5_IJSB_NSA_ILi0EEESX_EEEEENS5_IJNS4_10UnderscoreES10_S10_EEEEENS4_13SM90_TMA_LOADENS4_14ComposedLayoutINS4_7SwizzleILi2ELi4ELi3EEENS4_18smem_ptr_flag_bitsILi16EEENSU_INS5_IJNSA_ILi8EEESH_EEENS5_IJSH_SB_EEEEEEEvNS4_8identityES13_S1D_vS1E_EENS_8epilogue10collective6detail29Sm90TmaWarpSpecializedAdapterINS1H_15DefaultEpilogueISJ_SK_SK_NS1G_6thread17LinearCombinationISJ_Li1EffLNS1L_9ScaleType4KindE0ELNS_15FloatRoundStyleE2ESJ_EENS1_15EpilogueDefaultEEEEEvvEEEEvNT_6ParamsE,"",@"SHT_CUDA_INFO"
	.sectionflags	@""
	.align	4


	//----- nvinfo : EIATTR_CUDA_API_VERSION
	.align		4
        /*0000*/ 	.byte	0x04, 0x37
        /*0002*/ 	.short	(.L_21 - .L_20)
.L_20:
        /*0004*/ 	.word	0x00000082


	//----- nvinfo : EIATTR_KPARAM_INFO
	.align		4
.L_21:
        /*0008*/ 	.byte	0x04, 0x17
        /*000a*/ 	.short	(.L_23 - .L_22)
.L_22:
        /*000c*/ 	.word	0x00000000
        /*0010*/ 	.short	0x0000
        /*0012*/ 	.short	0x0070
        /*0014*/ 	.byte	0x00, 0xf0, 0x01, 0x10


	//----- nvinfo : EIATTR_SPARSE_MMA_MASK
	.align		4
.L_23:
        /*0018*/ 	.byte	0x03, 0x50
        /*001a*/ 	.short	0x0000


	//----- nvinfo : EIATTR_MAXREG_COUNT
	.align		4
        /*001c*/ 	.byte	0x03, 0x1b
        /*001e*/ 	.short	0x00a8


	//----- nvinfo : EIATTR_NUM_BARRIERS
	.align		4
        /*0020*/ 	.byte	0x02, 0x4c
        /*0022*/ 	.byte	0x01
	.zero		1


	//----- nvinfo : EIATTR_EXTERNS
	.align		4
        /*0024*/ 	.byte	0x04, 0x0f
        /*0026*/ 	.short	(.L_25 - .L_24)


	//   ....[0]....
	.align		4
.L_24:
        /*0028*/ 	.word	index@(__assertfail)


	//----- nvinfo : EIATTR_MERCURY_ISA_VERSION
	.align		4
.L_25:
        /*002c*/ 	.byte	0x03, 0x5f
        /*002e*/ 	.short	0x0101


	//----- nvinfo : EIATTR_INT_WARP_WIDE_INSTR_OFFSETS
	.align		4
        /*0030*/ 	.byte	0x04, 0x31
        /*0032*/ 	.short	(.L_27 - .L_26)


	//   ....[0]....
.L_26:
        /*0034*/ 	.word	0x00000520


	//   ....[1]....
        /*0038*/ 	.word	0x00000530


	//   ....[2]....
        /*003c*/ 	.word	0x00000620


	//----- nvinfo : EIATTR_COOP_GROUP_MASK_REGIDS
	.align		4
.L_27:
        /*0040*/ 	.byte	0x04, 0x29
        /*0042*/ 	.short	(.L_29 - .L_28)


	//   ....[0]....
.L_28:
        /*0044*/ 	.word	0xffffffff


	//   ....[1]....
        /*0048*/ 	.word	0xffffffff


	//   ....[2]....
        /*004c*/ 	.word	0xffffffff


	//   ....[3]....
        /*0050*/ 	.word	0xffffffff


	//   ....[4]....
        /*0054*/ 	.word	0xffffffff


	//----- nvinfo : EIATTR_COOP_GROUP_INSTR_OFFSETS
	.align		4
.L_29:
        /*0058*/ 	.byte	0x04, 0x28
        /*005a*/ 	.short	(.L_31 - .L_30)


	//   ....[0]....
.L_30:
        /*005c*/ 	.word	0x00000060


	//   ....[1]....
        /*0060*/ 	.word	0x00000070


	//   ....[2]....
        /*0064*/ 	.word	0x00000130


	//   ....[3]....
        /*0068*/ 	.word	0x00000410


	//   ....[4]....
        /*006c*/ 	.word	0x000010f0


	//----- nvinfo : EIATTR_REG_RECONFIG
	.align		4
.L_31:
        /*0070*/ 	.byte	0x01, 0x54
	.zero		2


	//----- nvinfo : EIATTR_SYSCALL_OFFSETS
	.align		4
        /*0074*/ 	.byte	0x04, 0x46
        /*0076*/ 	.short	(.L_33 - .L_32)


	//   ....[0]....
.L_32:
        /*0078*/ 	.word	0x000012c0


	//----- nvinfo : EIATTR_MBARRIER_INSTR_OFFSETS
	.align		4
.L_33:
        /*007c*/ 	.byte	0x04, 0x39
        /*007e*/ 	.short	(.L_35 - .L_34)


	//   ....[0]....
.L_34:
        /*0080*/ 	.word	0x00000250
        /*0084*/ 	.word	0x000000ff
        /*0088*/ 	.word	0x00000000
        /*008c*/ 	.short	0x0100
        /*008e*/ 	.byte	0x08
	.zero		1


	//   ....[1]....
        /*0090*/ 	.word	0x00000260
        /*0094*/ 	.word	0x000000ff
        /*0098*/ 	.word	0x00000068
        /*009c*/ 	.short	0x0100
        /*009e*/ 	.byte	0x08
	.zero		1


	//   ....[2]....
        /*00a0*/ 	.word	0x00000270
        /*00a4*/ 	.word	0x000000ff
        /*00a8*/ 	.word	0x00000008
        /*00ac*/ 	.short	0x0100
        /*00ae*/ 	.byte	0x08
	.zero		1


	//   ....[3]....
        /*00b0*/ 	.word	0x00000280
        /*00b4*/ 	.word	0x000000ff
        /*00b8*/ 	.word	0x00000070
        /*00bc*/ 	.short	0x0100
        /*00be*/ 	.byte	0x08
	.zero		1


	//   ....[4]....
        /*00c0*/ 	.word	0x00000290
        /*00c4*/ 	.word	0x000000ff
        /*00c8*/ 	.word	0x00000010
        /*00cc*/ 	.short	0x0100
        /*00ce*/ 	.byte	0x08
	.zero		1


	//   ....[5]....
        /*00d0*/ 	.word	0x000002a0
        /*00d4*/ 	.word	0x000000ff
        /*00d8*/ 	.word	0x00000078
        /*00dc*/ 	.short	0x0100
        /*00de*/ 	.byte	0x08
	.zero		1


	//   ....[6]....
        /*00e0*/ 	.word	0x000002b0
        /*00e4*/ 	.word	0x000000ff
        /*00e8*/ 	.word	0x00000018
        /*00ec*/ 	.short	0x0100
        /*00ee*/ 	.byte	0x08
	.zero		1


	//   ....[7]....
        /*00f0*/ 	.word	0x000002c0
        /*00f4*/ 	.word	0x000000ff
        /*00f8*/ 	.word	0x00000080
        /*00fc*/ 	.short	0x0100
        /*00fe*/ 	.byte	0x08
	.zero		1


	//   ....[8]....
        /*0100*/ 	.word	0x000002d0
        /*0104*/ 	.word	0x000000ff
        /*0108*/ 	.word	0x00000020
        /*010c*/ 	.short	0x0100
        /*010e*/ 	.byte	0x08
	.zero		1


	//   ....[9]....
        /*0110*/ 	.word	0x000002e0
        /*0114*/ 	.word	0x000000ff
        /*0118*/ 	.word	0x00000088
        /*011c*/ 	.short	0x0100
        /*011e*/ 	.byte	0x08
	.zero		1


	//   ....[10]....
        /*0120*/ 	.word	0x000002f0
        /*0124*/ 	.word	0x000000ff
        /*0128*/ 	.word	0x00000028
        /*012c*/ 	.short	0x0100
        /*012e*/ 	.byte	0x08
	.zero		1


	//   ....[11]....
        /*0130*/ 	.word	0x00000300
        /*0134*/ 	.word	0x000000ff
        /*0138*/ 	.word	0x00000090
        /*013c*/ 	.short	0x0100
        /*013e*/ 	.byte	0x08
	.zero		1


	//   ....[12]....
        /*0140*/ 	.word	0x00000310
        /*0144*/ 	.word	0x000000ff
        /*0148*/ 	.word	0x00000030
        /*014c*/ 	.short	0x0100
        /*014e*/ 	.byte	0x08
	.zero		1


	//   ....[13]....
        /*0150*/ 	.word	0x00000320
        /*0154*/ 	.word	0x000000ff
        /*0158*/ 	.word	0x00000098
        /*015c*/ 	.short	0x0100
        /*015e*/ 	.byte	0x08
	.zero		1


	//   ....[14]....
        /*0160*/ 	.word	0x00000330
        /*0164*/ 	.word	0x000000ff
        /*0168*/ 	.word	0x00000038
        /*016c*/ 	.short	0x0100
        /*016e*/ 	.byte	0x08
	.zero		1


	//   ....[15]....
        /*0170*/ 	.word	0x00000340
        /*0174*/ 	.word	0x000000ff
        /*0178*/ 	.word	0x000000a0
        /*017c*/ 	.short	0x0100
        /*017e*/ 	.byte	0x08
	.zero		1


	//   ....[16]....
        /*0180*/ 	.word	0x00000350
        /*0184*/ 	.word	0x000000ff
        /*0188*/ 	.word	0x00000040
        /*018c*/ 	.short	0x0100
        /*018e*/ 	.byte	0x08
	.zero		1


	//   ....[17]....
        /*0190*/ 	.word	0x00000360
        /*0194*/ 	.word	0x000000ff
        /*0198*/ 	.word	0x000000a8
        /*019c*/ 	.short	0x0100
        /*019e*/ 	.byte	0x08
	.zero		1


	//   ....[18]....
        /*01a0*/ 	.word	0x00000370
        /*01a4*/ 	.word	0x000000ff
        /*01a8*/ 	.word	0x00000048
        /*01ac*/ 	.short	0x0100
        /*01ae*/ 	.byte	0x08
	.zero		1


	//   ....[19]....
        /*01b0*/ 	.word	0x00000380
        /*01b4*/ 	.word	0x000000ff
        /*01b8*/ 	.word	0x000000b0
        /*01bc*/ 	.short	0x0100
        /*01be*/ 	.byte	0x08
	.zero		1


	//   ....[20]....
        /*01c0*/ 	.word	0x00000390
        /*01c4*/ 	.word	0x000000ff
        /*01c8*/ 	.word	0x00000050
        /*01cc*/ 	.short	0x0100
        /*01ce*/ 	.byte	0x08
	.zero		1


	//   ....[21]....
        /*01d0*/ 	.word	0x000003a0
        /*01d4*/ 	.word	0x000000ff
        /*01d8*/ 	.word	0x000000b8
        /*01dc*/ 	.short	0x0100
        /*01de*/ 	.byte	0x08
	.zero		1


	//   ....[22]....
        /*01e0*/ 	.word	0x000003b0
        /*01e4*/ 	.word	0x000000ff
        /*01e8*/ 	.word	0x00000058
        /*01ec*/ 	.short	0x0100
        /*01ee*/ 	.byte	0x08
	.zero		1


	//   ....[23]....
        /*01f0*/ 	.word	0x000003c0
        /*01f4*/ 	.word	0x000000ff
        /*01f8*/ 	.word	0x000000c0
        /*01fc*/ 	.short	0x0100
        /*01fe*/ 	.byte	0x08
	.zero		1


	//   ....[24]....
        /*0200*/ 	.word	0x000003d0
        /*0204*/ 	.word	0x000000ff
        /*0208*/ 	.word	0x00000060
        /*020c*/ 	.short	0x0100
        /*020e*/ 	.byte	0x08
	.zero		1


	//   ....[25]....
        /*0210*/ 	.word	0x000003e0
        /*0214*/ 	.word	0x000000ff
        /*0218*/ 	.word	0x000000c8
        /*021c*/ 	.short	0x0100
        /*021e*/ 	.byte	0x08
	.zero		1


	//   ....[26]....
        /*0220*/ 	.word	0x00000690
        /*0224*/ 	.word	0x000000ff
        /*0228*/ 	.word	0x000000e0
        /*022c*/ 	.short	0x0100
        /*022e*/ 	.byte	0x06
	.zero		1


	//   ....[27]....
        /*0230*/ 	.word	0x000006f0
        /*0234*/ 	.word	0x000000ff
        /*0238*/ 	.word	0x000000e8
        /*023c*/ 	.short	0x0100
        /*023e*/ 	.byte	0x06
	.zero		1


	//   ....[28]....
        /*0240*/ 	.word	0x00001340
        /*0244*/ 	.word	0x00000003
        /*0248*/ 	.word	0x00000000
        /*024c*/ 	.short	0x010a
        /*024e*/ 	.byte	0x3f
	.zero		1


	//   ....[29]....
        /*0250*/ 	.word	0x00001380
        /*0254*/ 	.word	0x00000003
        /*0258*/ 	.word	0x00000000
        /*025c*/ 	.short	0x010a
        /*025e*/ 	.byte	0x3f
	.zero		1


	//   ....[30]....
        /*0260*/ 	.word	0x000016f0
        /*0264*/ 	.word	0x000000ff
        /*0268*/ 	.word	0x00000000
        /*026c*/ 	.short	0x010a
        /*026e*/ 	.byte	0x07
	.zero		1


	//   ....[31]....
        /*0270*/ 	.word	0x00001730
        /*0274*/ 	.word	0x000000ff
        /*0278*/ 	.word	0x00000000
        /*027c*/ 	.short	0x010a
        /*027e*/ 	.byte	0x07
	.zero		1


	//   ....[32]....
        /*0280*/ 	.word	0x00001970
        /*0284*/ 	.word	0x000000ff
        /*0288*/ 	.word	0x00000000
        /*028c*/ 	.short	0x0101
        /*028e*/ 	.byte	0x07
	.zero		1


	//   ....[33]....
        /*0290*/ 	.word	0x00001b70
        /*0294*/ 	.word	0x000000ff
        /*0298*/ 	.word	0x00000000
        /*029c*/ 	.short	0x0101
        /*029e*/ 	.byte	0x06
	.zero		1


	//   ....[34]....
        /*02a0*/ 	.word	0x00004440
        /*02a4*/ 	.word	0x0000000f
        /*02a8*/ 	.word	0x00000068
        /*02ac*/ 	.short	0x010a
        /*02ae*/ 	.byte	0x3f
	.zero		1


	//   ....[35]....
        /*02b0*/ 	.word	0x000047d0
        /*02b4*/ 	.word	0x00000003
        /*02b8*/ 	.word	0x000000e8
        /*02bc*/ 	.short	0x0101
        /*02be*/ 	.byte	0x3f
	.zero		1


	//   ....[36]....
        /*02c0*/ 	.word	0x00004f00
        /*02c4*/ 	.word	0x00000007
        /*02c8*/ 	.word	0x00000000
        /*02cc*/ 	.short	0x010a
        /*02ce*/ 	.byte	0x3f
	.zero		1


	//   ....[37]....
        /*02d0*/ 	.word	0x00004f80
        /*02d4*/ 	.word	0x00000008
        /*02d8*/ 	.word	0x00000000
        /*02dc*/ 	.short	0x010a
        /*02de*/ 	.byte	0x3f
	.zero		1


	//   ....[38]....
        /*02e0*/ 	.word	0x00005010
        /*02e4*/ 	.word	0x00000009
        /*02e8*/ 	.word	0x00000000
        /*02ec*/ 	.short	0x010a
        /*02ee*/ 	.byte	0x3f
	.zero		1


	//   ....[39]....
        /*02f0*/ 	.word	0x000050a0
        /*02f4*/ 	.word	0x00000008
        /*02f8*/ 	.word	0x00000000
        /*02fc*/ 	.short	0x010a
        /*02fe*/ 	.byte	0x3f
	.zero		1


	//   ....[40]....
        /*0300*/ 	.word	0x00005130
        /*0304*/ 	.word	0x00000009
        /*0308*/ 	.word	0x00000000
        /*030c*/ 	.short	0x010a
        /*030e*/ 	.byte	0x3f
	.zero		1


	//   ....[41]....
        /*0310*/ 	.word	0x000051c0
        /*0314*/ 	.word	0x00000008
        /*0318*/ 	.word	0x00000000
        /*031c*/ 	.short	0x010a
        /*031e*/ 	.byte	0x3f
	.zero		1


	//   ....[42]....
        /*0320*/ 	.word	0x00005250
        /*0324*/ 	.word	0x00000009
        /*0328*/ 	.word	0x00000000
        /*032c*/ 	.short	0x010a
        /*032e*/ 	.byte	0x3f
	.zero		1


	//   ....[43]....
        /*0330*/ 	.word	0x000052e0
        /*0334*/ 	.word	0x00000008
        /*0338*/ 	.word	0x00000000
        /*033c*/ 	.short	0x010a
        /*033e*/ 	.byte	0x3f
	.zero		1


	//   ....[44]....
        /*0340*/ 	.word	0x00005370
        /*0344*/ 	.word	0x00000009
        /*0348*/ 	.word	0x00000000
        /*034c*/ 	.short	0x010a
        /*034e*/ 	.byte	0x3f
	.zero		1


	//   ....[45]....
        /*0350*/ 	.word	0x00005400
        /*0354*/ 	.word	0x00000008
        /*0358*/ 	.word	0x00000000
        /*035c*/ 	.short	0x010a
        /*035e*/ 	.byte	0x3f
	.zero		1


	//   ....[46]....
        /*0360*/ 	.word	0x00005490
        /*0364*/ 	.word	0x00000009
        /*0368*/ 	.word	0x00000000
        /*036c*/ 	.short	0x010a
        /*036e*/ 	.byte	0x3f
	.zero		1


	//   ....[47]....
        /*0370*/ 	.word	0x00005520
        /*0374*/ 	.word	0x00000006
        /*0378*/ 	.word	0x00000000
        /*037c*/ 	.short	0x010a
        /*037e*/ 	.byte	0x3f
	.zero		1


	//   ....[48]....
        /*0380*/ 	.word	0x000055b0
        /*0384*/ 	.word	0x00000003
        /*0388*/ 	.word	0x00000000
        /*038c*/ 	.short	0x010a
        /*038e*/ 	.byte	0x3f
	.zero		1


	//   ....[49]....
        /*0390*/ 	.word	0x00005610
        /*0394*/ 	.word	0x00000003
        /*0398*/ 	.word	0x00000000
        /*039c*/ 	.short	0x010a
        /*039e*/ 	.byte	0x3f
	.zero		1


	//   ....[50]....
        /*03a0*/ 	.word	0x00005670
        /*03a4*/ 	.word	0x00000004
        /*03a8*/ 	.word	0x00000000
        /*03ac*/ 	.short	0x010a
        /*03ae*/ 	.byte	0x3f
	.zero		1


	//   ....[51]....
        /*03b0*/ 	.word	0x00005740
        /*03b4*/ 	.word	0x0000000f
        /*03b8*/ 	.word	0x00000068
        /*03bc*/ 	.short	0x010a
        /*03be*/ 	.byte	0x3f
	.zero		1


	//   ....[52]....
        /*03c0*/ 	.word	0x00005810
        /*03c4*/ 	.word	0x00000007
        /*03c8*/ 	.word	0x00000000
        /*03cc*/ 	.short	0x010a
        /*03ce*/ 	.byte	0x3f
	.zero		1


	//   ....[53]....
        /*03d0*/ 	.word	0x00005860
        /*03d4*/ 	.word	0x00000008
        /*03d8*/ 	.word	0x00000000
        /*03dc*/ 	.short	0x010a
        /*03de*/ 	.byte	0x3f
	.zero		1


	//   ....[54]....
        /*03e0*/ 	.word	0x000058b0
        /*03e4*/ 	.word	0x00000009
        /*03e8*/ 	.word	0x00000000
        /*03ec*/ 	.short	0x010a
        /*03ee*/ 	.byte	0x3f
	.zero		1


	//   ....[55]....
        /*03f0*/ 	.word	0x00005900
        /*03f4*/ 	.word	0x00000008
        /*03f8*/ 	.word	0x00000000
        /*03fc*/ 	.short	0x010a
        /*03fe*/ 	.byte	0x3f
	.zero		1


	//   ....[56]....
        /*0400*/ 	.word	0x00005950
        /*0404*/ 	.word	0x00000009
        /*0408*/ 	.word	0x00000000
        /*040c*/ 	.short	0x010a
        /*040e*/ 	.byte	0x3f
	.zero		1


	//   ....[57]....
        /*0410*/ 	.word	0x000059a0
        /*0414*/ 	.word	0x00000008
        /*0418*/ 	.word	0x00000000
        /*041c*/ 	.short	0x010a
        /*041e*/ 	.byte	0x3f
	.zero		1


	//   ....[58]....
        /*0420*/ 	.word	0x000059f0
        /*0424*/ 	.word	0x00000009
        /*0428*/ 	.word	0x00000000
        /*042c*/ 	.short	0x010a
        /*042e*/ 	.byte	0x3f
	.zero		1


	//   ....[59]....
        /*0430*/ 	.word	0x00005a40
        /*0434*/ 	.word	0x00000008
        /*0438*/ 	.word	0x00000000
        /*043c*/ 	.short	0x010a
        /*043e*/ 	.byte	0x3f
	.zero		1


	//   ....[60]....
        /*0440*/ 	.word	0x00005a90
        /*0444*/ 	.word	0x00000009
        /*0448*/ 	.word	0x00000000
        /*044c*/ 	.short	0x010a
        /*044e*/ 	.byte	0x3f
	.zero		1


	//   ....[61]....
        /*0450*/ 	.word	0x00005ae0
        /*0454*/ 	.word	0x00000008
        /*0458*/ 	.word	0x00000000
        /*045c*/ 	.short	0x010a
        /*045e*/ 	.byte	0x3f
	.zero		1


	//   ....[62]....
        /*0460*/ 	.word	0x00005b30
        /*0464*/ 	.word	0x00000009
        /*0468*/ 	.word	0x00000000
        /*046c*/ 	.short	0x010a
        /*046e*/ 	.byte	0x3f
	.zero		1


	//   ....[63]....
        /*0470*/ 	.word	0x00005b80
        /*0474*/ 	.word	0x00000006
        /*0478*/ 	.word	0x00000000
        /*047c*/ 	.short	0x010a
        /*047e*/ 	.byte	0x3f
	.zero		1


	//----- nvinfo : EIATTR_NUM_MBARRIERS
	.align		4
.L_35:
        /*0480*/ 	.byte	0x03, 0x38
        /*0482*/ 	.short	0x001c


	//----- nvinfo : EIATTR_EXIT_INSTR_OFFSETS
	.align		4
        /*0484*/ 	.byte	0x04, 0x1c
        /*0486*/ 	.short	(.L_37 - .L_36)


	//   ....[0]....
.L_36:
        /*0488*/ 	.word	0x00000740


	//   ....[1]....
        /*048c*/ 	.word	0x00001020


	//   ....[2]....
        /*0490*/ 	.word	0x00003a90


	//   ....[3]....
        /*0494*/ 	.word	0x000040e0


	//   ....[4]....
        /*0498*/ 	.word	0x00005600


	//----- nvinfo : EIATTR_MAX_THREADS
	.align		4
.L_37:
        /*049c*/ 	.byte	0x04, 0x05
        /*049e*/ 	.short	(.L_39 - .L_38)
.L_38:
        /*04a0*/ 	.word	0x00000180
        /*04a4*/ 	.word	0x00000001
        /*04a8*/ 	.word	0x00000001


	//----- nvinfo : EIATTR_CRS_STACK_SIZE
	.align		4
.L_39:
        /*04ac*/ 	.byte	0x04, 0x1e
        /*04ae*/ 	.short	(.L_41 - .L_40)
.L_40:
        /*04b0*/ 	.word	0x00000000


	//----- nvinfo : EIATTR_CBANK_PARAM_SIZE
	.align		4
.L_41:
        /*04b4*/ 	.byte	0x03, 0x19
        /*04b6*/ 	.short	0x0470


	//----- nvinfo : EIATTR_PARAM_CBANK
	.align		4
        /*04b8*/ 	.byte	0x04, 0x0a
        /*04ba*/ 	.short	(.L_43 - .L_42)
	.align		4
.L_42:
        /*04bc*/ 	.word	index@(.nv.constant0._ZN7cutlass13device_kernelINS_4gemm6kernel13GemmUniversalIN4cute5tupleIJiiiiEEENS1_10collective13CollectiveMmaINS1_34MainloopSm90TmaGmmaWarpSpecializedILi13ENS5_IJNS4_1CILi1EEESB_SB_EEENS1_35KernelTmaWarpSpecializedCooperativeEEENS5_IJNSA_ILi256EEENSA_ILi16EEENSA_ILi32EEEEEENS_6half_tENS5_IJlSB_lEEESJ_SK_NS4_8TiledMMAINS4_8MMA_AtomIJNS4_4SM904GMMA25MMA_64x16x16_F32F16F16_SSILNSO_5MajorE0ELSQ_0ELNSO_7ScaleInE1ELSR_1EEEEEENS4_6LayoutINS5_IJNSA_ILi2EEESB_SB_EEENS5_IJSB_NSA_ILi0EEESX_EEEEENS5_IJNS4_10UnderscoreES10_S10_EEEEENS4_13SM90_TMA_LOADENS4_14ComposedLayoutINS4_7SwizzleILi2ELi4ELi3EEENS4_18smem_ptr_flag_bitsILi16EEENSU_INS5_IJNSA_ILi8EEESH_EEENS5_IJSH_SB_EEEEEEEvNS4_8identityES13_S1D_vS1E_EENS_8epilogue10collective6detail29Sm90TmaWarpSpecializedAdapterINS1H_15DefaultEpilogueISJ_SK_SK_NS1G_6thread17LinearCombinationISJ_Li1EffLNS1L_9ScaleType4KindE0ELNS_15FloatRoundStyleE2ESJ_EENS1_15EpilogueDefaultEEEEEvvEEEEvNT_6ParamsE)
        /*04c0*/ 	.short	0x0210
        /*04c2*/ 	.short	0x0470


	//----- nvinfo : EIATTR_SW_WAR
	.align		4
.L_43:
        /*04c4*/ 	.byte	0x04, 0x36
        /*04c6*/ 	.short	(.L_45 - .L_44)
.L_44:
        /*04c8*/ 	.word	0x00000008
.L_45:


//--------------------- .nv.callgraph             --------------------------
	.section	.nv.callgraph,"",@"SHT_CUDA_CALLGRAPH"
	.align	4
	.sectionentsize	8
	.align		4
        /*0000*/ 	.word	0x00000000
	.align		4
        /*0004*/ 	.word	0xffffffff
	.align		4
        /*0008*/ 	.word	index@(_ZN7cutlass13device_kernelINS_4gemm6kernel13GemmUniversalIN4cute5tupleIJiiiiEEENS1_10collective13CollectiveMmaINS1_34MainloopSm90TmaGmmaWarpSpecializedILi13ENS5_IJNS4_1CILi1EEESB_SB_EEENS1_35KernelTmaWarpSpecializedCooperativeEEENS5_IJNSA_ILi256EEENSA_ILi16EEENSA_ILi32EEEEEENS_6half_tENS5_IJlSB_lEEESJ_SK_NS4_8TiledMMAINS4_8MMA_AtomIJNS4_4SM904GMMA25MMA_64x16x16_F32F16F16_SSILNSO_5MajorE0ELSQ_0ELNSO_7ScaleInE1ELSR_1EEEEEENS4_6LayoutINS5_IJNSA_ILi2EEESB_SB_EEENS5_IJSB_NSA_ILi0EEESX_EEEEENS5_IJNS4_10UnderscoreES10_S10_EEEEENS4_13SM90_TMA_LOADENS4_14ComposedLayoutINS4_7SwizzleILi2ELi4ELi3EEENS4_18smem_ptr_flag_bitsILi16EEENSU_INS5_IJNSA_ILi8EEESH_EEENS5_IJSH_SB_EEEEEEEvNS4_8identityES13_S1D_vS1E_EENS_8epilogue10collective6detail29Sm90TmaWarpSpecializedAdapterINS1H_15DefaultEpilogueISJ_SK_SK_NS1G_6thread17LinearCombinationISJ_Li1EffLNS1L_9ScaleType4KindE0ELNS_15FloatRoundStyleE2ESJ_EENS1_15EpilogueDefaultEEEEEvvEEEEvNT_6ParamsE)
	.align		4
        /*000c*/ 	.word	index@(__assertfail)
	.align		4
        /*0010*/ 	.word	0x00000000
	.align		4
        /*0014*/ 	.word	0xfffffffe
	.align		4
        /*0018*/ 	.word	0x00000000
	.align		4
        /*001c*/ 	.word	0xfffffffd
	.align		4
        /*0020*/ 	.word	0x00000000
	.align		4
        /*0024*/ 	.word	0xfffffffc


//--------------------- .nv.constant4             --------------------------
	.section	.nv.constant4,"a",@progbits
	.align	8
	.align		8
.nv.constant4:
        /*0000*/ 	.dword	__assertfail
	.align		8
        /*0008*/ 	.dword	__unnamed_1
	.align		8
        /*0010*/ 	.dword	_ZN40_INTERNAL_1defdfda_4_k_cu_69746105_101744cuda3std3__45__cpo5beginE
	.align		8
        /*0018*/ 	.dword	_ZN40_INTERNAL_1defdfda_4_k_cu_69746105_101744cuda3std3__45__cpo3endE
	.align		8
        /*0020*/ 	.dword	_ZN40_INTERNAL_1defdfda_4_k_cu_69746105_101744cuda3std3__45__cpo6cbeginE
	.align		8
        /*0028*/ 	.dword	_ZN40_INTERNAL_1defdfda_4_k_cu_69746105_101744cuda3std3__45__cpo4cendE
	.align		8
        /*0030*/ 	.dword	_ZN40_INTERNAL_1defdfda_4_k_cu_69746105_101744cuda3std3__442_GLOBAL__N__1defdfda_4_k_cu_69746105_101746ignoreE
	.align		8
        /*0038*/ 	.dword	_ZN40_INTERNAL_1defdfda_4_k_cu_69746105_101744cuda3std3__419piecewise_constructE
	.align		8
        /*0040*/ 	.dword	_ZN40_INTERNAL_1defdfda_4_k_cu_69746105_101744cuda3std3__48in_placeE
	.align		8
        /*0048*/ 	.dword	_ZN40_INTERNAL_1defdfda_4_k_cu_69746105_101744cuda3std6ranges3__45__cpo4swapE
	.align		8
        /*0050*/ 	.dword	_ZN40_INTERNAL_1defdfda_4_k_cu_69746105_101744cuda3std6ranges3__45__cpo9iter_moveE
	.align		8
        /*0058*/ 	.dword	_ZN40_INTERNAL_1defdfda_4_k_cu_69746105_101744cute7productE
	.align		8
        /*0060*/ 	.dword	_ZN40_INTERNAL_1defdfda_4_k_cu_69746105_101744cute1_E
	.align		8
        /*0068*/ 	.dword	$str$22
	.align		8
        /*0070*/ 	.dword	$str$23


//--------------------- .text._ZN7cutlass13device_kernelINS_4gemm6kernel13GemmUniversalIN4cute5tupleIJiiiiEEENS1_10collective13CollectiveMmaINS1_34MainloopSm90TmaGmmaWarpSpecializedILi13ENS5_IJNS4_1CILi1EEESB_SB_EEENS1_35KernelTmaWarpSpecializedCooperativeEEENS5_IJNSA_ILi256EEENSA_ILi16EEENSA_ILi32EEEEEENS_6half_tENS5_IJlSB_lEEESJ_SK_NS4_8TiledMMAINS4_8MMA_AtomIJNS4_4SM904GMMA25MMA_64x16x16_F32F16F16_SSILNSO_5MajorE0ELSQ_0ELNSO_7ScaleInE1ELSR_1EEEEEENS4_6LayoutINS5_IJNSA_ILi2EEESB_SB_EEENS5_IJSB_NSA_ILi0EEESX_EEEEENS5_IJNS4_10UnderscoreES10_S10_EEEEENS4_13SM90_TMA_LOADENS4_14ComposedLayoutINS4_7SwizzleILi2ELi4ELi3EEENS4_18smem_ptr_flag_bitsILi16EEENSU_INS5_IJNSA_ILi8EEESH_EEENS5_IJSH_SB_EEEEEEEvNS4_8identityES13_S1D_vS1E_EENS_8epilogue10collective6detail29Sm90TmaWarpSpecializedAdapterINS1H_15DefaultEpilogueISJ_SK_SK_NS1G_6thread17LinearCombinationISJ_Li1EffLNS1L_9ScaleType4KindE0ELNS_15FloatRoundStyleE2ESJ_EENS1_15EpilogueDefaultEEEEEvvEEEEvNT_6ParamsE --------------------------
	.section	.text._ZN7cutlass13device_kernelINS_4gemm6kernel13GemmUniversalIN4cute5tupleIJiiiiEEENS1_10collective13CollectiveMmaINS1_34MainloopSm90TmaGmmaWarpSpecializedILi13ENS5_IJNS4_1CILi1EEESB_SB_EEENS1_35KernelTmaWarpSpecializedCooperativeEEENS5_IJNSA_ILi256EEENSA_ILi16EEENSA_ILi32EEEEEENS_6half_tENS5_IJlSB_lEEESJ_SK_NS4_8TiledMMAINS4_8MMA_AtomIJNS4_4SM904GMMA25MMA_64x16x16_F32F16F16_SSILNSO_5MajorE0ELSQ_0ELNSO_7ScaleInE1ELSR_1EEEEEENS4_6LayoutINS5_IJNSA_ILi2EEESB_SB_EEENS5_IJSB_NSA_ILi0EEESX_EEEEENS5_IJNS4_10UnderscoreES10_S10_EEEEENS4_13SM90_TMA_LOADENS4_14ComposedLayoutINS4_7SwizzleILi2ELi4ELi3EEENS4_18smem_ptr_flag_bitsILi16EEENSU_INS5_IJNSA_ILi8EEESH_EEENS5_IJSH_SB_EEEEEEEvNS4_8identityES13_S1D_vS1E_EENS_8epilogue10collective6detail29Sm90TmaWarpSpecializedAdapterINS1H_15DefaultEpilogueISJ_SK_SK_NS1G_6thread17LinearCombinationISJ_Li1EffLNS1L_9ScaleType4KindE0ELNS_15FloatRoundStyleE2ESJ_EENS1_15EpilogueDefaultEEEEEvvEEEEvNT_6ParamsE,"ax",@progbits
	.align	128
.text._ZN7cutlass13device_kernelINS_4gemm6kernel13GemmUniversalIN4cute5tupleIJiiiiEEENS1_10collective13CollectiveMmaINS1_34MainloopSm90TmaGmmaWarpSpecializedILi13ENS5_IJNS4_1CILi1EEESB_SB_EEENS1_35KernelTmaWarpSpecializedCooperativeEEENS5_IJNSA_ILi256EEENSA_ILi16EEENSA_ILi32EEEEEENS_6half_tENS5_IJlSB_lEEESJ_SK_NS4_8TiledMMAINS4_8MMA_AtomIJNS4_4SM904GMMA25MMA_64x16x16_F32F16F16_SSILNSO_5MajorE0ELSQ_0ELNSO_7ScaleInE1ELSR_1EEEEEENS4_6LayoutINS5_IJNSA_ILi2EEESB_SB_EEENS5_IJSB_NSA_ILi0EEESX_EEEEENS5_IJNS4_10UnderscoreES10_S10_EEEEENS4_13SM90_TMA_LOADENS4_14ComposedLayoutINS4_7SwizzleILi2ELi4ELi3EEENS4_18smem_ptr_flag_bitsILi16EEENSU_INS5_IJNSA_ILi8EEESH_EEENS5_IJSH_SB_EEEEEEEvNS4_8identityES13_S1D_vS1E_EENS_8epilogue10collective6detail29Sm90TmaWarpSpecializedAdapterINS1H_15DefaultEpilogueISJ_SK_SK_NS1G_6thread17LinearCombinationISJ_Li1EffLNS1L_9ScaleType4KindE0ELNS_15FloatRoundStyleE2ESJ_EENS1_15EpilogueDefaultEEEEEvvEEEEvNT_6ParamsE:
        .type           _ZN7cutlass13device_kernelINS_4gemm6kernel13GemmUniversalIN4cute5tupleIJiiiiEEENS1_10collective13CollectiveMmaINS1_34MainloopSm90TmaGmmaWarpSpecializedILi13ENS5_IJNS4_1CILi1EEESB_SB_EEENS1_35KernelTmaWarpSpecializedCooperativeEEENS5_IJNSA_ILi256EEENSA_ILi16EEENSA_ILi32EEEEEENS_6half_tENS5_IJlSB_lEEESJ_SK_NS4_8TiledMMAINS4_8MMA_AtomIJNS4_4SM904GMMA25MMA_64x16x16_F32F16F16_SSILNSO_5MajorE0ELSQ_0ELNSO_7ScaleInE1ELSR_1EEEEEENS4_6LayoutINS5_IJNSA_ILi2EEESB_SB_EEENS5_IJSB_NSA_ILi0EEESX_EEEEENS5_IJNS4_10UnderscoreES10_S10_EEEEENS4_13SM90_TMA_LOADENS4_14ComposedLayoutINS4_7SwizzleILi2ELi4ELi3EEENS4_18smem_ptr_flag_bitsILi16EEENSU_INS5_IJNSA_ILi8EEESH_EEENS5_IJSH_SB_EEEEEEEvNS4_8identityES13_S1D_vS1E_EENS_8epilogue10collective6detail29Sm90TmaWarpSpecializedAdapterINS1H_15DefaultEpilogueISJ_SK_SK_NS1G_6thread17LinearCombinationISJ_Li1EffLNS1L_9ScaleType4KindE0ELNS_15FloatRoundStyleE2ESJ_EENS1_15EpilogueDefaultEEEEEvvEEEEvNT_6ParamsE,@function
        .size           _ZN7cutlass13device_kernelINS_4gemm6kernel13GemmUniversalIN4cute5tupleIJiiiiEEENS1_10collective13CollectiveMmaINS1_34MainloopSm90TmaGmmaWarpSpecializedILi13ENS5_IJNS4_1CILi1EEESB_SB_EEENS1_35KernelTmaWarpSpecializedCooperativeEEENS5_IJNSA_ILi256EEENSA_ILi16EEENSA_ILi32EEEEEENS_6half_tENS5_IJlSB_lEEESJ_SK_NS4_8TiledMMAINS4_8MMA_AtomIJNS4_4SM904GMMA25MMA_64x16x16_F32F16F16_SSILNSO_5MajorE0ELSQ_0ELNSO_7ScaleInE1ELSR_1EEEEEENS4_6LayoutINS5_IJNSA_ILi2EEESB_SB_EEENS5_IJSB_NSA_ILi0EEESX_EEEEENS5_IJNS4_10UnderscoreES10_S10_EEEEENS4_13SM90_TMA_LOADENS4_14ComposedLayoutINS4_7SwizzleILi2ELi4ELi3EEENS4_18smem_ptr_flag_bitsILi16EEENSU_INS5_IJNSA_ILi8EEESH_EEENS5_IJSH_SB_EEEEEEEvNS4_8identityES13_S1D_vS1E_EENS_8epilogue10collective6detail29Sm90TmaWarpSpecializedAdapterINS1H_15DefaultEpilogueISJ_SK_SK_NS1G_6thread17LinearCombinationISJ_Li1EffLNS1L_9ScaleType4KindE0ELNS_15FloatRoundStyleE2ESJ_EENS1_15EpilogueDefaultEEEEEvvEEEEvNT_6ParamsE,(.L_x_115 - _ZN7cutlass13device_kernelINS_4gemm6kernel13GemmUniversalIN4cute5tupleIJiiiiEEENS1_10collective13CollectiveMmaINS1_34MainloopSm90TmaGmmaWarpSpecializedILi13ENS5_IJNS4_1CILi1EEESB_SB_EEENS1_35KernelTmaWarpSpecializedCooperativeEEENS5_IJNSA_ILi256EEENSA_ILi16EEENSA_ILi32EEEEEENS_6half_tENS5_IJlSB_lEEESJ_SK_NS4_8TiledMMAINS4_8MMA_AtomIJNS4_4SM904GMMA25MMA_64x16x16_F32F16F16_SSILNSO_5MajorE0ELSQ_0ELNSO_7ScaleInE1ELSR_1EEEEEENS4_6LayoutINS5_IJNSA_ILi2EEESB_SB_EEENS5_IJSB_NSA_ILi0EEESX_EEEEENS5_IJNS4_10UnderscoreES10_S10_EEEEENS4_13SM90_TMA_LOADENS4_14ComposedLayoutINS4_7SwizzleILi2ELi4ELi3EEENS4_18smem_ptr_flag_bitsILi16EEENSU_INS5_IJNSA_ILi8EEESH_EEENS5_IJSH_SB_EEEEEEEvNS4_8identityES13_S1D_vS1E_EENS_8epilogue10collective6detail29Sm90TmaWarpSpecializedAdapterINS1H_15DefaultEpilogueISJ_SK_SK_NS1G_6thread17LinearCombinationISJ_Li1EffLNS1L_9ScaleType4KindE0ELNS_15FloatRoundStyleE2ESJ_EENS1_15EpilogueDefaultEEEEEvvEEEEvNT_6ParamsE)
        .other          _ZN7cutlass13device_kernelINS_4gemm6kernel13GemmUniversalIN4cute5tupleIJiiiiEEENS1_10collective13CollectiveMmaINS1_34MainloopSm90TmaGmmaWarpSpecializedILi13ENS5_IJNS4_1CILi1EEESB_SB_EEENS1_35KernelTmaWarpSpecializedCooperativeEEENS5_IJNSA_ILi256EEENSA_ILi16EEENSA_ILi32EEEEEENS_6half_tENS5_IJlSB_lEEESJ_SK_NS4_8TiledMMAINS4_8MMA_AtomIJNS4_4SM904GMMA25MMA_64x16x16_F32F16F16_SSILNSO_5MajorE0ELSQ_0ELNSO_7ScaleInE1ELSR_1EEEEEENS4_6LayoutINS5_IJNSA_ILi2EEESB_SB_EEENS5_IJSB_NSA_ILi0EEESX_EEEEENS5_IJNS4_10UnderscoreES10_S10_EEEEENS4_13SM90_TMA_LOADENS4_14ComposedLayoutINS4_7SwizzleILi2ELi4ELi3EEENS4_18smem_ptr_flag_bitsILi16EEENSU_INS5_IJNSA_ILi8EEESH_EEENS5_IJSH_SB_EEEEEEEvNS4_8identityES13_S1D_vS1E_EENS_8epilogue10collective6detail29Sm90TmaWarpSpecializedAdapterINS1H_15DefaultEpilogueISJ_SK_SK_NS1G_6thread17LinearCombinationISJ_Li1EffLNS1L_9ScaleType4KindE0ELNS_15FloatRoundStyleE2ESJ_EENS1_15EpilogueDefaultEEEEEvvEEEEvNT_6ParamsE,@"STO_CUDA_ENTRY STV_DEFAULT"
_ZN7cutlass13device_kernelINS_4gemm6kernel13GemmUniversalIN4cute5tupleIJiiiiEEENS1_10collective13CollectiveMmaINS1_34MainloopSm90TmaGmmaWarpSpecializedILi13ENS5_IJNS4_1CILi1EEESB_SB_EEENS1_35KernelTmaWarpSpecializedCooperativeEEENS5_IJNSA_ILi256EEENSA_ILi16EEENSA_ILi32EEEEEENS_6half_tENS5_IJlSB_lEEESJ_SK_NS4_8TiledMMAINS4_8MMA_AtomIJNS4_4SM904GMMA25MMA_64x16x16_F32F16F16_SSILNSO_5MajorE0ELSQ_0ELNSO_7ScaleInE1ELSR_1EEEEEENS4_6LayoutINS5_IJNSA_ILi2EEESB_SB_EEENS5_IJSB_NSA_ILi0EEESX_EEEEENS5_IJNS4_10UnderscoreES10_S10_EEEEENS4_13SM90_TMA_LOADENS4_14ComposedLayoutINS4_7SwizzleILi2ELi4ELi3EEENS4_18smem_ptr_flag_bitsILi16EEENSU_INS5_IJNSA_ILi8EEESH_EEENS5_IJSH_SB_EEEEEEEvNS4_8identityES13_S1D_vS1E_EENS_8epilogue10collective6detail29Sm90TmaWarpSpecializedAdapterINS1H_15DefaultEpilogueISJ_SK_SK_NS1G_6thread17LinearCombinationISJ_Li1EffLNS1L_9ScaleType4KindE0ELNS_15FloatRoundStyleE2ESJ_EENS1_15EpilogueDefaultEEEEEvvEEEEvNT_6ParamsE:
[----:B------:R-:W0:Y:S01]  /*0000*/  LDC R1, c[0x0][0x28] ;  /* 0x00000a00ff017b82 */ /* 0x000e220000000800 */
[----:B------:R-:W1:Y:S01]  /*0010*/  S2R R18, SR_TID.X ;  /* 0x0000000000127919 */ /* 0x000e620000002100 */
[----:B------:R-:W-:Y:S01]  /*0020*/  ELECT P0, URZ, PT ;  /* 0x00000000003f782f */ /* 0x000fe20003800000 */
[----:B------:R-:W-:Y:S01]  /*0030*/  BSSY B0, `(.L_x_0) ;  /* 0x000000f000007945 */ /* 0x000fe20003800000 */
[--C-:B-1----:R-:W-:Y:S02]  /*0040*/  SHF.R.U32.HI R0, RZ, 0x5, R18.reuse ;  /* 0x00000005ff007819 */ /* 0x102fe40000011612 */
[----:B------:R-:W-:-:S03]  /*0050*/  SHF.R.U32.HI R22, RZ, 0x7, R18 ;  /* 0x00000007ff167819 */ /* 0x000fc60000011612 */
[----:B------:R-:W1:Y:S04]  /*0060*/  SHFL.IDX PT, R2, R0, RZ, 0x1f ;  /* 0x00001fff00027589 */ /* 0x000e6800000e0000 */
[----:B------:R2:W3:Y:S01]  /*0070*/  SHFL.IDX PT, R10, R22, RZ, 0x1f ;  /* 0x00001fff160a7589 */ /* 0x0004e200000e0000 */
[----:B-1----:R-:W-:-:S13]  /*0080*/  ISETP.NE.OR P0, PT, R2, RZ, !P0 ;  /* 0x000000ff0200720c */ /* 0x002fda0004705670 */
[----:B0-23--:R-:W-:Y:S05]  /*0090*/  @P0 BRA `(.L_x_1) ;  /* 0x0000000000200947 */ /* 0x00dfea0003800000 */
[----:B------:R-:W-:Y:S02]  /*00a0*/  ULDC.64 UR4, c[0x0][0x198] ;  /* 0x0000660000047ab9 */ /* 0x000fe40000000a00 */
[----:B------:R-:W-:Y:S02]  /*00b0*/  UIADD3 UR6, UP0, UR4, 0xf0, URZ ;  /* 0x000000f004067890 */ /* 0x000fe4000ff1e03f */
[----:B------:R-:W-:Y:S02]  /*00c0*/  UIADD3 UR4, UP1, UR4, 0x1f0, URZ ;  /* 0x000001f004047890 */ /* 0x000fe4000ff3e03f */
[----:B------:R-:W-:Y:S02]  /*00d0*/  UIADD3.X UR7, URZ, UR5, URZ, UP0, !UPT ;  /* 0x000000053f077290 */ /* 0x000fe400087fe43f */
[----:B------:R-:W-:-:S07]  /*00e0*/  UIADD3.X UR5, URZ, UR5, URZ, UP1, !UPT ;  /* 0x000000053f057290 */ /* 0x000fce0008ffe43f */
[----:B------:R0:W-:Y:S02]  /*00f0*/  UTMACCTL.PF [UR6] ;  /* 0x00000000060079b9 */ /* 0x0001e40008040000 */
[----:B------:R0:W-:Y:S02]  /*0100*/  UTMACCTL.PF [UR4] ;  /* 0x00000000040079b9 */ /* 0x0001e40008040000 */
[----:B0-----:R-:W-:Y:S01]  /*0110*/  NOP ;  /* 0x0000000000007918 */ /* 0x001fe20000000000 */
.L_x_1:
[----:B------:R-:W-:Y:S05]  /*0120*/  BSYNC B0 ;  /* 0x0000000000007941 */ /* 0x000fea0003800000 */
.L_x_0:
[----:B------:R-:W0:Y:S02]  /*0130*/  SHFL.IDX PT, R3, R0, RZ, 0x1f ;  /* 0x00001fff00037589 */ /* 0x000e2400000e0000 */
[----:B0-----:R-:W-:-:S13]  /*0140*/  ISETP.NE.AND P0, PT, R3, RZ, PT ;  /* 0x000000ff0300720c */ /* 0x001fda0003f05270 */
[----:B------:R-:W-:Y:S05]  /*0150*/  @P0 BRA `(.L_x_2) ;  /* 0x0000000000ac0947 */ /* 0x000fea0003800000 */
[----:B------:R-:W-:Y:S01]  /*0160*/  ELECT P0, URZ, PT ;  /* 0x00000000003f782f */ /* 0x000fe20003800000 */
[----:B------:R-:W-:-:S12]  /*0170*/  BSSY B0, `(.L_x_2) ;  /* 0x0000029000007945 */ /* 0x000fd80003800000 */
[----:B------:R-:W-:Y:S05]  /*0180*/  @!P0 BRA `(.L_x_3) ;  /* 0x00000000009c8947 */ /* 0x000fea0003800000 */
[----:B------:R-:W0:Y:S01]  /*0190*/  S2UR UR8, SR_CgaCtaId ;  /* 0x00000000000879c3 */ /* 0x000e220000008800 */
[----:B------:R-:W-:Y:S01]  /*01a0*/  UMOV UR4, 0x400 ;  /* 0x0000040000047882 */ /* 0x000fe20000000000 */
[----:B------:R-:W-:Y:S01]  /*01b0*/  UMOV UR5, 0x1 ;  /* 0x0000000100057882 */ /* 0x000fe20000000000 */
[----:B------:R-:W-:Y:S02]  /*01c0*/  UMOV UR6, 0x100 ;  /* 0x0000010000067882 */ /* 0x000fe40000000000 */
[----:B------:R-:W-:-:S04]  /*01d0*/  UIADD3 UR6, -UR6, 0x100000, URZ ;  /* 0x0010000006067890 */ /* 0x000fc8000fffe13f */
[----:B------:R-:W-:Y:S02]  /*01e0*/  USHF.L.U32 UR7, UR6, 0xb, URZ ;  /* 0x0000000b06077899 */ /* 0x000fe4000800063f */
[----:B------:R-:W-:Y:S02]  /*01f0*/  USHF.L.U32 UR6, UR6, 0x1, URZ ;  /* 0x0000000106067899 */ /* 0x000fe4000800063f */
[----:B0-----:R-:W-:Y:S02]  /*0200*/  ULEA UR8, UR8, UR4, 0x18 ;  /* 0x0000000408087291 */ /* 0x001fe4000f8ec03f */
[----:B------:R-:W-:-:S04]  /*0210*/  UIADD3 UR4, -UR5, 0x100000, URZ ;  /* 0x0010000005047890 */ /* 0x000fc8000fffe13f */
[----:B------:R-:W-:Y:S02]  /*0220*/  USHF.L.U32 UR5, UR4, 0xb, URZ ;  /* 0x0000000b04057899 */ /* 0x000fe4000800063f */
[----:B------:R-:W-:Y:S01]  /*0230*/  USHF.L.U32 UR4, UR4, 0x1, URZ ;  /* 0x0000000104047899 */ /* 0x000fe2000800063f */
[----:B------:R-:W0:Y:S11]  /*0240*/  FENCE.VIEW.ASYNC.S ;  /* 0x00000000000073c6 */ /* 0x000e360000000000 */
[----:B0-----:R0:W1:Y:S01]  /*0250*/  SYNCS.EXCH.64 URZ, [UR8], UR4 ;  /* 0x00000004083f75b2 */ /* 0x0010620008000100 */
[----:B------:R0:W2:Y:S01]  /*0260*/  SYNCS.EXCH.64 URZ, [UR8+0x68], UR6 ;  /* 0x00006806083f75b2 */ /* 0x0000a20008000100 */
[----:B------:R0:W3:Y:S01]  /*0270*/  SYNCS.EXCH.64 URZ, [UR8+0x8], UR4 ;  /* 0x00000804083f75b2 */ /* 0x0000e20008000100 */
[----:B------:R0:W4:Y:S01]  /*0280*/  SYNCS.EXCH.64 URZ, [UR8+0x70], UR6 ;  /* 0x00007006083f75b2 */ /* 0x0001220008000100 */
[----:B------:R0:W0:Y:S01]  /*0290*/  SYNCS.EXCH.64 URZ, [UR8+0x10], UR4 ;  /* 0x00001004083f75b2 */ /* 0x0000220008000100 */
        /* <DEDUP_REMOVED lines=21> */
[----:B-123--:R-:W-:Y:S01]  /*03f0*/  NOP ;  /* 0x0000000000007918 */ /* 0x00efe20000000000 */
.L_x_3:
[----:B0-----:R-:W-:Y:S05]  /*0400*/  BSYNC B0 ;  /* 0x0000000000007941 */ /* 0x001fea0003800000 */
.L_x_2:
[----:B------:R-:W0:Y:S01]  /*0410*/  SHFL.IDX PT, R0, R0, RZ, 0x1f ;  /* 0x00001fff00007589 */ /* 0x000e2200000e0000 */
[----:B------:R-:W-:Y:S01]  /*0420*/  ELECT P0, URZ, PT ;  /* 0x00000000003f782f */ /* 0x000fe20003800000 */
[----:B------:R-:W1:Y:S01]  /*0430*/  LDC R16, c[0x0][0x65c] ;  /* 0x00019700ff107b82 */ /* 0x000e620000000800 */
[----:B------:R-:W-:Y:S01]  /*0440*/  SHF.R.S32.HI R5, RZ, 0x1f, R2 ;  /* 0x0000001fff057819 */ /* 0x000fe20000011402 */
[----:B------:R-:W2:Y:S01]  /*0450*/  S2R R3, SR_CTAID.Y ;  /* 0x0000000000037919 */ /* 0x000ea20000002600 */
[----:B------:R-:W-:Y:S01]  /*0460*/  UMOV UR4, 0x20 ;  /* 0x0000002000047882 */ /* 0x000fe20000000000 */
[----:B------:R-:W-:Y:S01]  /*0470*/  ISETP.NE.AND P2, PT, R10, RZ, PT ;  /* 0x000000ff0a00720c */ /* 0x000fe20003f45270 */
[----:B------:R-:W-:Y:S01]  /*0480*/  NOP ;  /* 0x0000000000007918 */ /* 0x000fe20000000000 */
[----:B------:R-:W3:Y:S01]  /*0490*/  S2R R4, SR_CTAID.X ;  /* 0x0000000000047919 */ /* 0x000ee20000002500 */
[----:B------:R-:W-:Y:S01]  /*04a0*/  LEA.HI R5, R5, R2, RZ, 0x2 ;  /* 0x0000000205057211 */ /* 0x000fe200078f10ff */
[----:B------:R-:W-:-:S03]  /*04b0*/  NOP ;  /* 0x0000000000007918 */ /* 0x000fc60000000000 */
[----:B------:R-:W-:Y:S02]  /*04c0*/  LOP3.LUT R5, R5, 0xfffffffc, RZ, 0xc0, !PT ;  /* 0xfffffffc05057812 */ /* 0x000fe400078ec0ff */
[----:B0-----:R-:W-:Y:S02]  /*04d0*/  ISETP.NE.OR P0, PT, R0, RZ, !P0 ;  /* 0x000000ff0000720c */ /* 0x001fe40004705670 */
[----:B-1----:R-:W-:-:S04]  /*04e0*/  ISETP.NE.AND P3, PT, R16, 0x1, PT ;  /* 0x000000011000780c */ /* 0x002fc80003f65270 */
[----:B------:R-:W-:Y:S01]  /*04f0*/  P2R R0, PR, RZ, 0x8 ;  /* 0x00000008ff007803 */ /* 0x000fe20000000000 */
[----:B------:R-:W-:Y:S02]  /*0500*/  IMAD.IADD R0, R2, 0x1, -R5 ;  /* 0x0000000102007824 */ /* 0x000fe400078e0a05 */
[----:B------:R-:W-:-:S04]  /*0510*/  IMAD.MOV.U32 R5, RZ, RZ, RZ ;  /* 0x000000ffff057224 */ /* 0x000fc800078e00ff */
[----:B------:R-:W-:Y:S01]  /*0520*/  VOTEU.ALL UP0, P0 ;  /* 0x00000000003f7886 */ /* 0x000fe20000000000 */
[----:B------:R-:W-:Y:S01]  /*0530*/  VOTEU.ALL UP1, P0 ;  /* 0x00000000003f7886 */ /* 0x000fe20000020000 */
[----:B------:R-:W3:Y:S01]  /*0540*/  @P3 LDC R9, c[0x0][0x10] ;  /* 0x00000400ff093b82 */ /* 0x000ee20000000800 */
[----:B--2---:R-:W-:Y:S02]  /*0550*/  @P3 IMAD.MOV.U32 R6, RZ, RZ, R3 ;  /* 0x000000ffff063224 */ /* 0x004fe400078e0003 */
[----:B------:R-:W-:Y:S01]  /*0560*/  @!UP0 UMOV UR6, 0x400 ;  /* 0x0000040000068882 */ /* 0x000fe20000000000 */
[----:B------:R-:W-:-:S04]  /*0570*/  @!UP0 UIADD3 UR4, -UR4, 0x100000, URZ ;  /* 0x0010000004048890 */ /* 0x000fc8000fffe13f */
[----:B------:R-:W-:Y:S02]  /*0580*/  @!UP0 USHF.L.U32 UR5, UR4, 0xb, URZ ;  /* 0x0000000b04058899 */ /* 0x000fe4000800063f */
[----:B------:R-:W-:Y:S01]  /*0590*/  @!UP0 USHF.L.U32 UR4, UR4, 0x1, URZ ;  /* 0x0000000104048899 */ /* 0x000fe2000800063f */
[----:B------:R-:W-:Y:S02]  /*05a0*/  @P3 IMAD.MOV.U32 R7, RZ, RZ, RZ ;  /* 0x000000ffff073224 */ /* 0x000fe400078e00ff */
[----:B------:R-:W-:Y:S01]  /*05b0*/  @P3 IMAD.MOV.U32 R17, RZ, RZ, RZ ;  /* 0x000000ffff113224 */ /* 0x000fe200078e00ff */
[----:B------:R-:W0:Y:S08]  /*05c0*/  @!UP0 S2UR UR7, SR_CgaCtaId ;  /* 0x00000000000789c3 */ /* 0x000e300000008800 */
[----:B------:R-:W1:Y:S01]  /*05d0*/  @!P3 LDC R11, c[0x0][0xc] ;  /* 0x00000300ff0bbb82 */ /* 0x000e620000000800 */
[----:B---3--:R-:W-:-:S04]  /*05e0*/  @P3 IMAD.WIDE.U32 R8, R4, R9, R6 ;  /* 0x0000000904083225 */ /* 0x008fc800078e0006 */
[----:B------:R-:W-:Y:S02]  /*05f0*/  @P3 IMAD.MOV.U32 R2, RZ, RZ, R8 ;  /* 0x000000ffff023224 */ /* 0x000fe400078e0008 */
[----:B------:R-:W-:Y:S01]  /*0600*/  @P3 IMAD.IADD R17, R9, 0x1, R17 ;  /* 0x0000000109113824 */ /* 0x000fe200078e0211 */
[----:B0-----:R-:W-:Y:S01]  /*0610*/  @!UP0 ULEA UR6, UR7, UR6, 0x18 ;  /* 0x0000000607068291 */ /* 0x001fe2000f8ec03f */
[----:B------:R-:W-:Y:S01]  /*0620*/  VOTEU.ALL UP0, P0 ;  /* 0x00000000003f7886 */ /* 0x000fe20000000000 */
[----:B------:R-:W-:-:S04]  /*0630*/  ISETP.NE.AND P0, PT, R0, 0x3, PT ;  /* 0x000000030000780c */ /* 0x000fc80003f05270 */
[----:B------:R-:W-:Y:S01]  /*0640*/  ISETP.EQ.OR P0, PT, R0, RZ, !P0 ;  /* 0x000000ff0000720c */ /* 0x000fe20004702670 */
[----:B-1----:R-:W-:-:S03]  /*0650*/  @!P3 IMAD.WIDE.U32 R6, R11, R3, R4 ;  /* 0x000000030b06b225 */ /* 0x002fc600078e0004 */
[C---:B------:R-:W-:Y:S01]  /*0660*/  ISETP.EQ.AND P0, PT, R10.reuse, RZ, P0 ;  /* 0x000000ff0a00720c */ /* 0x040fe20000702270 */
[----:B------:R-:W-:Y:S01]  /*0670*/  VIADD R10, R10, 0xffffffff ;  /* 0xffffffff0a0a7836 */ /* 0x000fe20000000000 */
[----:B------:R-:W0:Y:S02]  /*0680*/  FENCE.VIEW.ASYNC.S ;  /* 0x00000000000073c6 */ /* 0x000e240000000000 */
[----:B0-----:R0:W4:Y:S01]  /*0690*/  @!UP0 SYNCS.EXCH.64 URZ, [UR6+0xe0], UR4 ;  /* 0x0000e004063f85b2 */ /* 0x0011220008000100 */
[----:B------:R-:W-:Y:S01]  /*06a0*/  @!P3 IMAD.MOV.U32 R2, RZ, RZ, R6 ;  /* 0x000000ffff02b224 */ /* 0x000fe200078e0006 */
[----:B------:R-:W-:Y:S01]  /*06b0*/  SEL R19, RZ, 0x1, !P0 ;  /* 0x00000001ff137807 */ /* 0x000fe20004000000 */
[----:B------:R-:W-:Y:S01]  /*06c0*/  @!P3 IMAD.MOV.U32 R17, RZ, RZ, R7 ;  /* 0x000000ffff11b224 */ /* 0x000fe200078e0007 */
[----:B------:R-:W-:-:S04]  /*06d0*/  ISETP.GE.U32.AND P1, PT, R10, 0x2, PT ;  /* 0x000000020a00780c */ /* 0x000fc80003f26070 */
[----:B------:R-:W-:Y:S01]  /*06e0*/  SEL R19, R19, 0x2, P1 ;  /* 0x0000000213137807 */ /* 0x000fe20000800000 */
[----:B------:R0:W4:Y:S01]  /*06f0*/  @!UP1 SYNCS.EXCH.64 URZ, [UR6+0xe8], UR4 ;  /* 0x0000e804063f95b2 */ /* 0x0001220008000100 */
[----:B------:R-:W-:Y:S01]  /*0700*/  NOP ;  /* 0x0000000000007918 */ /* 0x000fe20000000000 */
[----:B----4-:R-:W-:Y:S06]  /*0710*/  BAR.SYNC.DEFER_BLOCKING 0x0 ;  /* 0x0000000000007b1d */ /* 0x010fec0000010000 */
[----:B------:R-:W-:Y:S05]  /*0720*/  @!P2 BRA `(.L_x_4) ;  /* 0x0000003000dca947 */ /* 0x000fea0003800000 */
[----:B------:R-:W-:-:S13]  /*0730*/  ISETP.GT.U32.AND P0, PT, R10, 0x1, PT ;  /* 0x000000010a00780c */ /* 0x000fda0003f04070 */
[----:B0-----:R-:W-:Y:S05]  /*0740*/  @P0 EXIT ;  /* 0x000000000000094d */ /* 0x001fea0003800000 */
[----:B------:R-:W-:Y:S01]  /*0750*/  ULDC.64 UR4, c[0x0][0x650] ;  /* 0x0001940000047ab9 */ /* 0x000fe20000000a00 */
[----:B------:R-:W-:Y:S01]  /*0760*/  PRMT R0, RZ, 0x7610, R0 ;  /* 0x00007610ff007816 */ /* 0x000fe20000000000 */
[----:B------:R-:W-:Y:S01]  /*0770*/  IMAD.MOV.U32 R42, RZ, RZ, -0x1 ;  /* 0xffffffffff2a7424 */ /* 0x000fe200078e00ff */
[----:B------:R-:W-:Y:S01]  /*0780*/  ISETP.GE.U32.AND P0, PT, R2, UR4, PT ;  /* 0x0000000402007c0c */ /* 0x000fe2000bf06070 */
[----:B------:R-:W-:Y:S02]  /*0790*/  IMAD.MOV.U32 R43, RZ, RZ, -0x1 ;  /* 0xffffffffff2b7424 */ /* 0x000fe400078e00ff */
[----:B------:R-:W-:Y:S01]  /*07a0*/  IMAD.MOV.U32 R41, RZ, RZ, -0x1 ;  /* 0xffffffffff297424 */ /* 0x000fe200078e00ff */
[----:B------:R-:W-:-:S13]  /*07b0*/  ISETP.GE.U32.AND.EX P0, PT, R17, UR5, PT, P0 ;  /* 0x0000000511007c0c */ /* 0x000fda000bf06100 */
[----:B------:R-:W-:Y:S05]  /*07c0*/  @P0 BRA `(.L_x_5) ;  /* 0x00000004005c0947 */ /* 0x000fea0003800000 */
[----:B------:R-:W0:Y:S01]  /*07d0*/  LDC.64 R14, c[0x0][0x628] ;  /* 0x00018a00ff0e7b82 */ /* 0x000e220000000a00 */
[----:B------:R-:W-:Y:S02]  /*07e0*/  IMAD.MOV.U32 R6, RZ, RZ, R2 ;  /* 0x000000ffff067224 */ /* 0x000fe400078e0002 */
[----:B------:R-:W-:-:S05]  /*07f0*/  IMAD.MOV.U32 R7, RZ, RZ, R17 ;  /* 0x000000ffff077224 */ /* 0x000fca00078e0011 */
[----:B------:R-:W1:Y:S08]  /*0800*/  LDC R0, c[0x0][0x630] ;  /* 0x00018c00ff007b82 */ /* 0x000e700000000800 */
[----:B------:R-:W2:Y:S01]  /*0810*/  LDC.64 R20, c[0x0][0x620] ;  /* 0x00018800ff147b82 */ /* 0x000ea20000000a00 */
[----:B0-----:R-:W-:-:S04]  /*0820*/  ISETP.NE.U32.AND P0, PT, R14, RZ, PT ;  /* 0x000000ff0e00720c */ /* 0x001fc80003f05070 */
[----:B------:R-:W-:-:S13]  /*0830*/  ISETP.NE.AND.EX P0, PT, R15, RZ, PT, P0 ;  /* 0x000000ff0f00720c */ /* 0x000fda0003f05300 */
[----:B-12---:R-:W-:Y:S05]  /*0840*/  @!P0 BRA `(.L_x_6) ;  /* 0x0000000000288947 */ /* 0x006fea0003800000 */
[----:B------:R-:W0:Y:S02]  /*0850*/  LDC R11, c[0x0][0x634] ;  /* 0x00018d00ff0b7b82 */ /* 0x000e240000000800 */
[----:B0-----:R-:W-:-:S05]  /*0860*/  IADD3 R11, P0, R2, R11, RZ ;  /* 0x0000000b020b7210 */ /* 0x001fca0007f1e0ff */
[----:B------:R-:W-:-:S04]  /*0870*/  IMAD.X R13, RZ, RZ, R17, P0 ;  /* 0x000000ffff0d7224 */ /* 0x000fc800000e0611 */
[----:B------:R-:W-:-:S04]  /*0880*/  IMAD.WIDE.U32 R6, R13, R14, RZ ;  /* 0x0000000e0d067225 */ /* 0x000fc800078e00ff */
[----:B------:R-:W-:-:S04]  /*0890*/  IMAD.WIDE.U32 R8, P0, R11, R15, R6 ;  /* 0x0000000f0b087225 */ /* 0x000fc80007800006 */
[----:B------:R-:W-:-:S04]  /*08a0*/  IMAD.WIDE.U32 R6, R11, R14, RZ ;  /* 0x0000000e0b067225 */ /* 0x000fc800078e00ff */
[----:B------:R-:W-:Y:S01]  /*08b0*/  IMAD.X R11, RZ, RZ, RZ, P0 ;  /* 0x000000ffff0b7224 */ /* 0x000fe200000e06ff */
[----:B------:R-:W-:Y:S01]  /*08c0*/  IADD3 RZ, P0, R7, R8, RZ ;  /* 0x0000000807ff7210 */ /* 0x000fe20007f1e0ff */
[----:B------:R-:W-:-:S04]  /*08d0*/  IMAD.MOV.U32 R10, RZ, RZ, R9 ;  /* 0x000000ffff0a7224 */ /* 0x000fc800078e0009 */
[----:B------:R-:W-:-:S08]  /*08e0*/  IMAD.WIDE.U32.X R6, R13, R15, R10, P0 ;  /* 0x0000000f0d067225 */ /* 0x000fd000000e040a */
.L_x_6:
[-CC-:B------:R-:W-:Y:S01]  /*08f0*/  SHF.R.U64 R41, R6, R0.reuse, R7.reuse ;  /* 0x0000000006297219 */ /* 0x180fe20000001207 */
[----:B------:R-:W0:Y:S01]  /*0900*/  LDC R10, c[0x0][0x618] ;  /* 0x00018600ff0a7b82 */ /* 0x000e220000000800 */
[----:B------:R-:W-:Y:S01]  /*0910*/  SHF.R.U32.HI R5, RZ, R0, R7 ;  /* 0x00000000ff057219 */ /* 0x000fe20000011607 */
[----:B------:R-:W-:Y:S01]  /*0920*/  ULDC UR4, c[0x0][0x150] ;  /* 0x0000540000047ab9 */ /* 0x000fe20000000800 */
[----:B------:R-:W-:Y:S01]  /*0930*/  IADD3 R9, P0, RZ, -R41, RZ ;  /* 0x80000029ff097210 */ /* 0x000fe20007f1e0ff */
[----:B------:R-:W-:Y:S01]  /*0940*/  IMAD.MOV.U32 R6, RZ, RZ, R2 ;  /* 0x000000ffff067224 */ /* 0x000fe200078e0002 */
[----:B------:R-:W-:Y:S01]  /*0950*/  I2FP.F32.U32 R0, R4 ;  /* 0x0000000400007245 */ /* 0x000fe20000201000 */
[----:B------:R-:W-:Y:S02]  /*0960*/  IMAD.MOV.U32 R7, RZ, RZ, R17 ;  /* 0x000000ffff077224 */ /* 0x000fe400078e0011 */
[----:B------:R-:W1:Y:S01]  /*0970*/  LDC.64 R28, c[0x0][0x640] ;  /* 0x00019000ff1c7b82 */ /* 0x000e620000000a00 */
[----:B------:R-:W-:-:S02]  /*0980*/  IMAD.X R11, RZ, RZ, ~R5, P0 ;  /* 0x000000ffff0b7224 */ /* 0x000fc400000e0e05 */
[----:B------:R-:W-:Y:S01]  /*0990*/  FMUL R0, R0, UR4 ;  /* 0x0000000400007c20 */ /* 0x000fe20008400000 */
[----:B------:R-:W-:Y:S01]  /*09a0*/  IMAD.WIDE.U32 R6, R9, R20, R6 ;  /* 0x0000001409067225 */ /* 0x000fe200078e0006 */
[----:B------:R-:W-:-:S03]  /*09b0*/  ULDC UR4, c[0x0][0x154] ;  /* 0x0000550000047ab9 */ /* 0x000fc60000000800 */
[----:B------:R-:W-:Y:S01]  /*09c0*/  IMAD R8, R11, R20, RZ ;  /* 0x000000140b087224 */ /* 0x000fe200078e02ff */
[----:B------:R-:W2:Y:S01]  /*09d0*/  LDC R5, c[0x0][0x144] ;  /* 0x00005100ff057b82 */ /* 0x000ea20000000800 */
[----:B------:R-:W3:Y:S02]  /*09e0*/  F2I.U32.TRUNC.NTZ R0, R0 ;  /* 0x0000000000007305 */ /* 0x000ee4000020f000 */
[----:B------:R-:W-:-:S04]  /*09f0*/  IMAD R9, R9, R21, R8 ;  /* 0x0000001509097224 */ /* 0x000fc800078e0208 */
[----:B------:R-:W-:Y:S01]  /*0a00*/  IMAD.IADD R7, R7, 0x1, R9 ;  /* 0x0000000107077824 */ /* 0x000fe200078e0209 */
[----:B------:R-:W4:Y:S01]  /*0a10*/  LDC R12, c[0x0][0x608] ;  /* 0x00018200ff0c7b82 */ /* 0x000f220000000800 */
[----:B------:R-:W-:-:S03]  /*0a20*/  IMAD.MOV.U32 R9, RZ, RZ, -0x1 ;  /* 0xffffffffff097424 */ /* 0x000fc600078e00ff */
[-CC-:B0-----:R-:W-:Y:S02]  /*0a30*/  SHF.R.U64 R20, R6, R10.reuse, R7.reuse ;  /* 0x0000000a06147219 */ /* 0x181fe40000001207 */
[----:B------:R-:W-:Y:S02]  /*0a40*/  I2FP.F32.U32 R6, R3 ;  /* 0x0000000300067245 */ /* 0x000fe40000201000 */
[----:B------:R-:W0:Y:S01]  /*0a50*/  LDC R26, c[0x0][0x658] ;  /* 0x00019600ff1a7b82 */ /* 0x000e220000000800 */
[----:B-1----:R-:W-:Y:S01]  /*0a60*/  ISETP.NE.U32.AND P0, PT, R28, RZ, PT ;  /* 0x000000ff1c00720c */ /* 0x002fe20003f05070 */
[----:B---3--:R-:W-:Y:S01]  /*0a70*/  IMAD.MOV R8, RZ, RZ, -R0 ;  /* 0x000000ffff087224 */ /* 0x008fe200078e0a00 */
[----:B------:R-:W-:Y:S01]  /*0a80*/  SHF.R.U32.HI R7, RZ, R10, R7 ;  /* 0x0000000aff077219 */ /* 0x000fe20000011607 */
[----:B------:R-:W-:Y:S01]  /*0a90*/  FMUL R6, R6, UR4 ;  /* 0x0000000406067c20 */ /* 0x000fe20008400000 */
[----:B------:R-:W-:-:S03]  /*0aa0*/  ISETP.NE.AND.EX P0, PT, R29, RZ, PT, P0 ;  /* 0x000000ff1d00720c */ /* 0x000fc60003f05300 */
[----:B------:R-:W1:Y:S01]  /*0ab0*/  LDC R14, c[0x0][0x148] ;  /* 0x00005200ff0e7b82 */ /* 0x000e620000000800 */
[----:B--2---:R-:W-:-:S07]  /*0ac0*/  IMAD R0, R5, R8, R4 ;  /* 0x0000000805007224 */ /* 0x004fce00078e0204 */
[----:B------:R-:W2:Y:S01]  /*0ad0*/  LDC R24, c[0x0][0x600] ;  /* 0x00018000ff187b82 */ /* 0x000ea20000000800 */
[-CC-:B----4-:R-:W-:Y:S02]  /*0ae0*/  SHF.R.U64 R30, R20, R12.reuse, R7.reuse ;  /* 0x0000000c141e7219 */ /* 0x190fe40000001207 */
[----:B------:R-:W-:Y:S01]  /*0af0*/  SHF.R.U32.HI R5, RZ, R12, R7 ;  /* 0x0000000cff057219 */ /* 0x000fe20000011607 */
[----:B------:R-:W-:Y:S01]  /*0b00*/  IMAD.MOV.U32 R7, RZ, RZ, 0x1 ;  /* 0x00000001ff077424 */ /* 0x000fe200078e00ff */
[----:B------:R3:W4:Y:S03]  /*0b10*/  F2I.U32.TRUNC.NTZ R12, R6 ;  /* 0x00000006000c7305 */ /* 0x000726000020f000 */
[----:B------:R-:W1:Y:S01]  /*0b20*/  LDC R15, c[0x0][0x648] ;  /* 0x00019200ff0f7b82 */ /* 0x000e620000000800 */
[-C--:B0-----:R-:W-:Y:S02]  /*0b30*/  SHF.L.U32 R4, R9, R26.reuse, RZ ;  /* 0x0000001a09047219 */ /* 0x081fe400000006ff */
[----:B------:R-:W-:-:S02]  /*0b40*/  SHF.R.U64 R32, R30, R26, R5 ;  /* 0x0000001a1e207219 */ /* 0x000fc40000001205 */
[----:B------:R-:W-:Y:S02]  /*0b50*/  LOP3.LUT R11, RZ, R4, RZ, 0x33, !PT ;  /* 0x00000004ff0b7212 */ /* 0x000fe400078e33ff */
[-C--:B------:R-:W-:Y:S01]  /*0b60*/  SHF.R.U32.HI R5, RZ, R26.reuse, R5 ;  /* 0x0000001aff057219 */ /* 0x080fe20000011605 */
[----:B------:R-:W0:Y:S01]  /*0b70*/  LDC R21, c[0x0][0x638] ;  /* 0x00018e00ff157b82 */ /* 0x000e220000000800 */
[----:B------:R-:W-:Y:S01]  /*0b80*/  SHF.L.U32 R10, R7, R26, RZ ;  /* 0x0000001a070a7219 */ /* 0x000fe200000006ff */
[----:B------:R-:W-:-:S06]  /*0b90*/  IMAD.MOV.U32 R4, RZ, RZ, R32 ;  /* 0x000000ffff047224 */ /* 0x000fcc00078e0020 */
[----:B------:R-:W0:Y:S01]  /*0ba0*/  LDC R42, c[0x0][0x610] ;  /* 0x00018400ff2a7b82 */ /* 0x000e220000000800 */
[----:B---34-:R-:W-:Y:S05]  /*0bb0*/  @!P0 BRA `(.L_x_7) ;  /* 0x0000000000288947 */ /* 0x018fea0003800000 */
[----:B------:R-:W3:Y:S02]  /*0bc0*/  LDC R9, c[0x0][0x64c] ;  /* 0x00019300ff097b82 */ /* 0x000ee40000000800 */
[----:B---3--:R-:W-:-:S05]  /*0bd0*/  IADD3 R9, P0, R32, R9, RZ ;  /* 0x0000000920097210 */ /* 0x008fca0007f1e0ff */
        /* <DEDUP_REMOVED lines=8> */
.L_x_7:
[----:B-1----:R-:W-:Y:S01]  /*0c60*/  SHF.R.U64 R4, R4, R15, R5 ;  /* 0x0000000f04047219 */ /* 0x002fe20000001205 */
[----:B--2---:R-:W-:Y:S01]  /*0c70*/  VIADD R5, R24, 0xffffffff ;  /* 0xffffffff18057836 */ /* 0x004fe20000000000 */
[----:B------:R-:W-:Y:S01]  /*0c80*/  LOP3.LUT R11, R30, R11, RZ, 0xc0, !PT ;  /* 0x0000000b1e0b7212 */ /* 0x000fe200078ec0ff */
[----:B------:R-:W-:Y:S02]  /*0c90*/  IMAD.MOV R12, RZ, RZ, -R12 ;  /* 0x000000ffff0c7224 */ /* 0x000fe400078e0a0c */
[----:B------:R-:W-:Y:S01]  /*0ca0*/  IMAD.MOV R6, RZ, RZ, -R4 ;  /* 0x000000ffff067224 */ /* 0x000fe200078e0a04 */
[----:B------:R-:W-:Y:S01]  /*0cb0*/  LOP3.LUT R5, R20, R5, RZ, 0xc0, !PT ;  /* 0x0000000514057212 */ /* 0x000fe200078ec0ff */
[----:B------:R-:W-:Y:S02]  /*0cc0*/  @P3 IMAD R0, R14, R12, R3 ;  /* 0x0000000c0e003224 */ /* 0x000fe400078e0203 */
[----:B------:R-:W-:Y:S02]  /*0cd0*/  IMAD R11, R10, R4, R11 ;  /* 0x000000040a0b7224 */ /* 0x000fe400078e020b */
[----:B0-----:R-:W-:-:S02]  /*0ce0*/  IMAD R3, R6, R21, R32 ;  /* 0x0000001506037224 */ /* 0x001fc400078e0220 */
[----:B------:R-:W-:Y:S02]  /*0cf0*/  IMAD R42, R11, R42, R0 ;  /* 0x0000002a0b2a7224 */ /* 0x000fe400078e0200 */
[----:B------:R-:W-:Y:S02]  /*0d00*/  IMAD R3, R3, R24, R5 ;  /* 0x0000001803037224 */ /* 0x000fe400078e0205 */
[----:B------:R-:W-:-:S03]  /*0d10*/  IMAD.MOV.U32 R0, RZ, RZ, 0x1 ;  /* 0x00000001ff007424 */ /* 0x000fc600078e00ff */
[----:B------:R-:W-:Y:S02]  /*0d20*/  SEL R43, R3, R42, !P3 ;  /* 0x0000002a032b7207 */ /* 0x000fe40005800000 */
[----:B------:R-:W-:-:S07]  /*0d30*/  SEL R42, R42, R3, !P3 ;  /* 0x000000032a2a7207 */ /* 0x000fce0005800000 */
.L_x_5:
[----:B------:R-:W-:-:S08]  /*0d40*/  NOP ;  /* 0x0000000000007918 */ /* 0x000fd00000000000 */
[----:B------:R-:W0:Y:S02]  /*0d50*/  USETMAXREG.TRY_ALLOC.CTAPOOL UP0, 0xe8 ;  /* 0x000000e8000079c8 */ /* 0x000e240008000600 */
[----:B0-----:R-:W-:-:S13]  /*0d60*/  PLOP3.LUT P0, PT, PT, PT, UP0, 0x80, 0x0 ;  /* 0x000000000000781c */ /* 0x001fda0003f0f008 */
[----:B------:R-:W-:Y:S05]  /*0d70*/  @!P0 BRA `(.L_x_5) ;  /* 0xfffffffc00f08947 */ /* 0x000fea000383ffff */
[----:B------:R-:W-:Y:S01]  /*0d80*/  ULDC.64 UR4, c[0x0][0x598] ;  /* 0x0001660000047ab9 */ /* 0x000fe20000000a00 */
[----:B------:R-:W-:Y:S01]  /*0d90*/  ULDC.64 UR36, c[0x0][0x208] ;  /* 0x0000820000247ab9 */ /* 0x000fe20000000a00 */
[----:B------:R-:W-:-:S04]  /*0da0*/  ISETP.NE.U32.AND P0, PT, RZ, UR4, PT ;  /* 0x00000004ff007c0c */ /* 0x000fc8000bf05070 */
[----:B------:R-:W-:-:S13]  /*0db0*/  ISETP.NE.AND.EX P0, PT, RZ, UR5, PT, P0 ;  /* 0x00000005ff007c0c */ /* 0x000fda000bf05300 */
[----:B------:R-:W-:Y:S05]  /*0dc0*/  @!P0 BRA `(.L_x_8) ;  /* 0x00000000001c8947 */ /* 0x000fea0003800000 */
[----:B------:R-:W0:Y:S02]  /*0dd0*/  LDC.64 R4, c[0x0][0x598] ;  /* 0x00016600ff047b82 */ /* 0x000e240000000a00 */
[----:B0-----:R-:W2:Y:S02]  /*0de0*/  LDG.E.64 R4, desc[UR36][R4.64] ;  /* 0x0000002404047981 */ /* 0x001ea4000c1e1b00 */
[----:B--2---:R-:W-:-:S04]  /*0df0*/  ISETP.NE.U32.AND P0, PT, R4, RZ, PT ;  /* 0x000000ff0400720c */ /* 0x004fc80003f05070 */
[----:B------:R-:W-:-:S13]  /*0e00*/  ISETP.NE.AND.EX P0, PT, R5, RZ, PT, P0 ;  /* 0x000000ff0500720c */ /* 0x000fda0003f05300 */
[----:B------:R-:W-:Y:S05]  /*0e10*/  @!P0 BRA `(.L_x_8) ;  /* 0x0000000000088947 */ /* 0x000fea0003800000 */
[----:B------:R0:W5:Y:S01]  /*0e20*/  LD.E R23, desc[UR36][R4.64] ;  /* 0x0000002404177980 */ /* 0x000162000c101900 */
[----:B------:R-:W-:Y:S05]  /*0e30*/  BRA `(.L_x_9) ;  /* 0x0000000000247947 */ /* 0x000fea0003800000 */
.L_x_8:
[----:B------:R-:W-:Y:S02]  /*0e40*/  ULDC.64 UR4, c[0x0][0x588] ;  /* 0x0001620000047ab9 */ /* 0x000fe40000000a00 */
[----:B------:R-:W-:-:S04]  /*0e50*/  ISETP.NE.U32.AND P0, PT, RZ, UR4, PT ;  /* 0x00000004ff007c0c */ /* 0x000fc8000bf05070 */
[----:B------:R-:W-:-:S13]  /*0e60*/  ISETP.NE.AND.EX P0, PT, RZ, UR5, PT, P0 ;  /* 0x00000005ff007c0c */ /* 0x000fda000bf05300 */
[----:B------:R-:W-:Y:S05]  /*0e70*/  @!P0 BRA `(.L_x_10) ;  /* 0x00000000000c8947 */ /* 0x000fea0003800000 */
[----:B------:R-:W0:Y:S02]  /*0e80*/  LDC.64 R4, c[0x0][0x588] ;  /* 0x00016200ff047b82 */ /* 0x000e240000000a00 */
[----:B0-----:R1:W5:Y:S01]  /*0e90*/  LDG.E R23, desc[UR36][R4.64] ;  /* 0x0000002404177981 */ /* 0x001362000c1e1900 */
[----:B------:R-:W-:Y:S05]  /*0ea0*/  BRA `(.L_x_9) ;  /* 0x0000000000087947 */ /* 0x000fea0003800000 */
.L_x_10:
[----:B------:R-:W-:Y:S02]  /*0eb0*/  ULDC UR4, c[0x0][0x580] ;  /* 0x0001600000047ab9 */ /* 0x000fe40000000800 */
[----:B------:R-:W-:-:S07]  /*0ec0*/  IMAD.U32 R23, RZ, RZ, UR4 ;  /* 0x00000004ff177e24 */ /* 0x000fce000f8e00ff */
.L_x_9:
[----:B------:R-:W-:Y:S02]  /*0ed0*/  ULDC.64 UR4, c[0x0][0x5a0] ;  /* 0x0001680000047ab9 */ /* 0x000fe40000000a00 */
[----:B------:R-:W-:-:S04]  /*0ee0*/  ISETP.NE.U32.AND P0, PT, RZ, UR4, PT ;  /* 0x00000004ff007c0c */ /* 0x000fc8000bf05070 */
[----:B------:R-:W-:-:S13]  /*0ef0*/  ISETP.NE.AND.EX P0, PT, RZ, UR5, PT, P0 ;  /* 0x00000005ff007c0c */ /* 0x000fda000bf05300 */
[----:B------:R-:W-:Y:S05]  /*0f00*/  @!P0 BRA `(.L_x_11) ;  /* 0x00000000001c8947 */ /* 0x000fea0003800000 */
[----:B01----:R-:W0:Y:S02]  /*0f10*/  LDC.64 R4, c[0x0][0x5a0] ;  /* 0x00016800ff047b82 */ /* 0x003e240000000a00 */
[----:B0-----:R-:W2:Y:S02]  /*0f20*/  LDG.E.64 R4, desc[UR36][R4.64] ;  /* 0x0000002404047981 */ /* 0x001ea4000c1e1b00 */
[----:B--2---:R-:W-:-:S04]  /*0f30*/  ISETP.NE.U32.AND P0, PT, R4, RZ, PT ;  /* 0x000000ff0400720c */ /* 0x004fc80003f05070 */
[----:B------:R-:W-:-:S13]  /*0f40*/  ISETP.NE.AND.EX P0, PT, R5, RZ, PT, P0 ;  /* 0x000000ff0500720c */ /* 0x000fda0003f05300 */
[----:B------:R-:W-:Y:S05]  /*0f50*/  @!P0 BRA `(.L_x_11) ;  /* 0x0000000000088947 */ /* 0x000fea0003800000 */
[----:B------:R0:W5:Y:S01]  /*0f60*/  LD.E R40, desc[UR36][R4.64] ;  /* 0x0000002404287980 */ /* 0x000162000c101900 */
[----:B------:R-:W-:Y:S05]  /*0f70*/  BRA `(.L_x_12) ;  /* 0x0000000000247947 */ /* 0x000fea0003800000 */
.L_x_11:
[----:B------:R-:W-:Y:S02]  /*0f80*/  ULDC.64 UR4, c[0x0][0x590] ;  /* 0x0001640000047ab9 */ /* 0x000fe40000000a00 */
[----:B------:R-:W-:-:S04]  /*0f90*/  ISETP.NE.U32.AND P0, PT, RZ, UR4, PT ;  /* 0x00000004ff007c0c */ /* 0x000fc8000bf05070 */
[----:B------:R-:W-:-:S13]  /*0fa0*/  ISETP.NE.AND.EX P0, PT, RZ, UR5, PT, P0 ;  /* 0x00000005ff007c0c */ /* 0x000fda000bf05300 */
[----:B------:R-:W-:Y:S05]  /*0fb0*/  @!P0 BRA `(.L_x_13) ;  /* 0x00000000000c8947 */ /* 0x000fea0003800000 */
[----:B01----:R-:W0:Y:S02]  /*0fc0*/  LDC.64 R4, c[0x0][0x590] ;  /* 0x00016400ff047b82 */ /* 0x003e240000000a00 */
[----:B0-----:R1:W5:Y:S01]  /*0fd0*/  LDG.E R40, desc[UR36][R4.64] ;  /* 0x0000002404287981 */ /* 0x001362000c1e1900 */
[----:B------:R-:W-:Y:S05]  /*0fe0*/  BRA `(.L_x_12) ;  /* 0x0000000000087947 */ /* 0x000fea0003800000 */
.L_x_13:
[----:B------:R-:W-:Y:S02]  /*0ff0*/  ULDC UR4, c[0x0][0x584] ;  /* 0x0001610000047ab9 */ /* 0x000fe40000000800 */
[----:B------:R-:W-:-:S07]  /*1000*/  IMAD.U32 R40, RZ, RZ, UR4 ;  /* 0x00000004ff287e24 */ /* 0x000fce000f8e00ff */
.L_x_12:
[----:B------:R-:W-:-:S13]  /*1010*/  LOP3.LUT P0, RZ, R0, 0xff, RZ, 0xc0, !PT ;  /* 0x000000ff00ff7812 */ /* 0x000fda000780c0ff */
[----:B------:R-:W-:Y:S05]  /*1020*/  @!P0 EXIT ;  /* 0x000000000000894d */ /* 0x000fea0003800000 */
[----:B------:R-:W-:Y:S01]  /*1030*/  ULDC UR4, c[0x0][0x28c] ;  /* 0x0000a30000047ab9 */ /* 0x000fe20000000800 */
[----:B------:R-:W-:Y:S01]  /*1040*/  LOP3.LUT R54, R19, 0x1, RZ, 0xfc, !PT ;  /* 0x0000000113367812 */ /* 0x000fe200078efcff */
[----:B------:R-:W-:Y:S01]  /*1050*/  UIADD3 UR4, UR4, 0x1f, URZ ;  /* 0x0000001f04047890 */ /* 0x000fe2000fffe03f */
[----:B------:R-:W-:Y:S01]  /*1060*/  UMOV UR38, URZ ;  /* 0x0000003f00267c82 */ /* 0x000fe20008000000 */
[----:B------:R-:W-:Y:S02]  /*1070*/  UMOV UR39, URZ ;  /* 0x0000003f00277c82 */ /* 0x000fe40008000000 */
[----:B------:R-:W-:-:S04]  /*1080*/  USHF.R.S32.HI UR5, URZ, 0x1f, UR4 ;  /* 0x0000001f3f057899 */ /* 0x000fc80008011404 */
[----:B------:R-:W-:-:S04]  /*1090*/  ULEA.HI UR5, UR5, UR4, URZ, 0x5 ;  /* 0x0000000405057291 */ /* 0x000fc8000f8f283f */
[----:B------:R-:W-:-:S12]  /*10a0*/  USHF.R.S32.HI UR40, URZ, 0x5, UR5 ;  /* 0x000000053f287899 */ /* 0x000fd80008011405 */
.L_x_61:
[----:B------:R-:W-:Y:S01]  /*10b0*/  LOP3.LUT R0, R18, 0x80, RZ, 0xc0, !PT ;  /* 0x0000008012007812 */ /* 0x000fe200078ec0ff */
[----:B------:R-:W2:Y:S01]  /*10c0*/  S2UR UR7, SR_CgaCtaId ;  /* 0x00000000000779c3 */ /* 0x000ea20000008800 */
[----:B------:R-:W-:Y:S02]  /*10d0*/  UMOV UR6, 0x400 ;  /* 0x0000040000067882 */ /* 0x000fe40000000000 */
[----:B------:R-:W-:-:S06]  /*10e0*/  SHF.R.U32.HI R0, RZ, 0x7, R0 ;  /* 0x00000007ff007819 */ /* 0x000fcc0000011600 */
[----:B---3--:R-:W3:Y:S01]  /*10f0*/  SHFL.IDX PT, R0, R0, RZ, 0x1f ;  /* 0x00001fff00007589 */ /* 0x008ee200000e0000 */
[----:B--2---:R-:W-:Y:S01]  /*1100*/  ULEA UR42, UR7, UR6, 0x18 ;  /* 0x00000006072a7291 */ /* 0x004fe2000f8ec03f */
[----:B---3--:R-:W-:-:S13]  /*1110*/  R2UR UR4, R0 ;  /* 0x00000000000472ca */ /* 0x008fda00000e0000 */
[----:B------:R-:W-:-:S04]  /*1120*/  ULEA.HI UR5, UR4, UR4, URZ, 0x1 ;  /* 0x0000000404057291 */ /* 0x000fc8000f8f083f */
[----:B------:R-:W-:-:S04]  /*1130*/  ULOP3.LUT UR5, UR5, 0xffffe, URZ, 0xc0, !UPT ;  /* 0x000ffffe05057892 */ /* 0x000fc8000f8ec03f */
[----:B------:R-:W-:-:S03]  /*1140*/  UIADD3 UR5, UR4, -UR5, URZ ;  /* 0x8000000504057290 */ /* 0x000fc6000fffe03f */
[----:B------:R-:W-:Y:S01]  /*1150*/  ULDC UR4, c[0x0][0x28c] ;  /* 0x0000a30000047ab9 */ /* 0x000fe20000000800 */
[----:B------:R-:W-:Y:S01]  /*1160*/  ULEA UR5, UR5, UR42, 0xc ;  /* 0x0000002a05057291 */ /* 0x000fe2000f8e603f */
[----:B------:R-:W-:-:S03]  /*1170*/  ISETP.LT.AND P0, PT, RZ, UR4, PT ;  /* 0x00000004ff007c0c */ /* 0x000fc6000bf01270 */
[----:B------:R-:W-:-:S04]  /*1180*/  UIADD3 UR5, UR5, 0x180, URZ ;  /* 0x0000018005057890 */ /* 0x000fc8000fffe03f */
[----:B------:R-:W-:-:S04]  /*1190*/  USHF.R.U32.HI UR5, URZ, 0x4, UR5 ;  /* 0x000000043f057899 */ /* 0x000fc80008011605 */
[----:B------:R-:W-:-:S04]  /*11a0*/  ULOP3.LUT UR5, UR5, 0x3fff, URZ, 0xc0, !UPT ;  /* 0x00003fff05057892 */ /* 0x000fc8000f8ec03f */
[----:B------:R-:W-:Y:S01]  /*11b0*/  ULOP3.LUT UR41, UR5, 0x10000, URZ, 0xfc, !UPT ;  /* 0x0001000005297892 */ /* 0x000fe2000f8efc3f */
[----:B----45:R-:W-:Y:S11]  /*11c0*/  @P0 BRA `(.L_x_14) ;  /* 0x0000000000400947 */ /* 0x030ff60003800000 */
[----:B------:R-:W-:Y:S01]  /*11d0*/  MOV R0, 0x0 ;  /* 0x0000000000007802 */ /* 0x000fe20000000f00 */
[----:B------:R-:W-:Y:S01]  /*11e0*/  ULDC.64 UR4, c[0x4][0x68] ;  /* 0x01001a0000047ab9 */ /* 0x000fe20000000a00 */
[----:B------:R-:W-:Y:S01]  /*11f0*/  ULDC.64 UR6, c[0x4][0x8] ;  /* 0x0100020000067ab9 */ /* 0x000fe20000000a00 */
[----:B01----:R-:W-:Y:S01]  /*1200*/  IMAD.U32 R4, RZ, RZ, UR4 ;  /* 0x00000004ff047e24 */ /* 0x003fe2000f8e00ff */
[----:B------:R0:W1:Y:S01]  /*1210*/  LDC.64 R14, c[0x4][R0] ;  /* 0x01000000000e7b82 */ /* 0x0000620000000a00 */
[----:B------:R-:W-:Y:S01]  /*1220*/  IMAD.U32 R5, RZ, RZ, UR5 ;  /* 0x00000005ff057e24 */ /* 0x000fe2000f8e00ff */
[----:B------:R-:W-:Y:S01]  /*1230*/  ULDC.64 UR4, c[0x4][0x70] ;  /* 0x01001c0000047ab9 */ /* 0x000fe20000000a00 */
[----:B------:R-:W-:Y:S02]  /*1240*/  IMAD.U32 R10, RZ, RZ, UR6 ;  /* 0x00000006ff0a7e24 */ /* 0x000fe4000f8e00ff */
[----:B------:R-:W-:Y:S02]  /*1250*/  IMAD.U32 R6, RZ, RZ, UR4 ;  /* 0x00000004ff067e24 */ /* 0x000fe4000f8e00ff */
[----:B------:R-:W-:-:S02]  /*1260*/  IMAD.U32 R7, RZ, RZ, UR5 ;  /* 0x00000005ff077e24 */ /* 0x000fc4000f8e00ff */
[----:B------:R-:W-:Y:S02]  /*1270*/  IMAD.U32 R11, RZ, RZ, UR7 ;  /* 0x00000007ff0b7e24 */ /* 0x000fe4000f8e00ff */
[----:B------:R-:W-:Y:S02]  /*1280*/  IMAD.MOV.U32 R8, RZ, RZ, 0x1e1 ;  /* 0x000001e1ff087424 */ /* 0x000fe400078e00ff */
[----:B------:R-:W-:Y:S02]  /*1290*/  IMAD.MOV.U32 R12, RZ, RZ, 0x1 ;  /* 0x00000001ff0c7424 */ /* 0x000fe400078e00ff */
[----:B0-----:R-:W-:-:S07]  /*12a0*/  IMAD.MOV.U32 R13, RZ, RZ, RZ ;  /* 0x000000ffff0d7224 */ /* 0x001fce00078e00ff */
[----:B------:R-:W-:-:S07]  /*12b0*/  LEPC R20, `(.L_x_14) ;  /* 0x000000001014794e */ /* 0x000fce0000000000 */
[----:B-1---5:R-:W-:Y:S05]  /*12c0*/  CALL.ABS.NOINC R14 ;  /* 0x000000000e007343 */ /* 0x022fea0003c00000 */
.L_x_14:
[----:B------:R-:W-:-:S13]  /*12d0*/  ISETP.NE.AND P0, PT, R54, 0x3, PT ;  /* 0x000000033600780c */ /* 0x000fda0003f05270 */
[----:B------:R-:W-:Y:S05]  /*12e0*/  @!P0 BRA `(.L_x_15) ;  /* 0x0000000000048947 */ /* 0x000fea0003800000 */
[----:B------:R-:W-:Y:S01]  /*12f0*/  BPT.TRAP 0x1 ;  /* 0x000000040000795c */ /* 0x000fe20000300000 */
.L_x_15:
[----:B------:R-:W-:Y:S02]  /*1300*/  IMAD.U32 R3, RZ, RZ, UR39 ;  /* 0x00000027ff037e24 */ /* 0x000fe4000f8e00ff */
[----:B------:R-:W-:-:S03]  /*1310*/  IMAD.U32 R0, RZ, RZ, UR38 ;  /* 0x00000026ff007e24 */ /* 0x000fc6000f8e00ff */
[----:B------:R-:W-:Y:S02]  /*1320*/  LEA R3, R3, UR42, 0x3 ;  /* 0x0000002a03037c11 */ /* 0x000fe4000f8e18ff */
[----:B------:R-:W-:-:S04]  /*1330*/  SHF.L.U32 R0, R0, 0x1f, RZ ;  /* 0x0000001f00007819 */ /* 0x000fc800000006ff */
[----:B------:R2:W3:Y:S01]  /*1340*/  SYNCS.PHASECHK.TRANS64.TRYWAIT P1, [R3+URZ], R0 ;  /* 0x00000000030075a7 */ /* 0x0004e2000802017f */
[----:B------:R-:W-:Y:S05]  /*1350*/  @!P0 BRA `(.L_x_16) ;  /* 0x0000000000048947 */ /* 0x000fea0003800000 */
[----:B------:R-:W-:Y:S01]  /*1360*/  BPT.TRAP 0x1 ;  /* 0x000000040000795c */ /* 0x000fe20000300000 */
.L_x_16:
[----:B---3--:R-:W-:Y:S05]  /*1370*/  @P1 BRA `(.L_x_17) ;  /* 0x0000000000081947 */ /* 0x008fea0003800000 */
[----:B------:R-:W3:Y:S02]  /*1380*/  SYNCS.PHASECHK.TRANS64.TRYWAIT P1, [R3+URZ], R0 ;  /* 0x00000000030075a7 */ /* 0x000ee4000802017f */
[----:B---3--:R-:W-:Y:S05]  /*1390*/  @!P1 BRA `(.L_x_18) ;  /* 0x00000040009c9947 */ /* 0x008fea0003800000 */
.L_x_17:
[----:B------:R-:W-:-:S04]  /*13a0*/  UISETP.LT.AND UP0, UPT, UR40, 0x1, UPT ;  /* 0x000000012800788c */ /* 0x000fc8000bf01270 */
[----:B------:R-:W-:-:S04]  /*13b0*/  USEL UR4, UR40, 0x1, UP0 ;  /* 0x0000000128047887 */ /* 0x000fc80008000000 */
[----:B------:R-:W-:-:S06]  /*13c0*/  UIADD3 UR4, UR40, -UR4, URZ ;  /* 0x8000000428047290 */ /* 0x000fcc000fffe03f */
[----:B--23--:R-:W-:Y:S01]  /*13d0*/  IMAD.U32 R0, RZ, RZ, UR4 ;  /* 0x00000004ff007e24 */ /* 0x00cfe2000f8e00ff */
[----:B------:R-:W-:Y:S05]  /*13e0*/  WARPSYNC.ALL ;  /* 0x0000000000007948 */ /* 0x000fea0003800000 */
[----:B------:R-:W-:Y:S01]  /*13f0*/  ISETP.GE.AND P1, PT, R0, 0x1, PT ;  /* 0x000000010000780c */ /* 0x000fe20003f26270 */
[----:B------:R-:W-:Y:S01]  /*1400*/  UIADD3 UR4, UR42, 0x34180, URZ ;  /* 0x000341802a047890 */ /* 0x000fe2000fffe03f */
[----:B------:R-:W-:Y:S01]  /*1410*/  WARPGROUP.ARRIVE ;  /* 0x00000000000079c5 */ /* 0x000fe20000000000 */
[----:B------:R-:W-:Y:S02]  /*1420*/  ULEA UR6, UR39, UR41, 0xa ;  /* 0x0000002927067291 */ /* 0x000fe4000f8e503f */
[----:B------:R-:W-:Y:S01]  /*1430*/  USHF.R.U32.HI UR4, URZ, 0x4, UR4 ;  /* 0x000000043f047899 */ /* 0x000fe20008011604 */
[----:B------:R-:W-:Y:S01]  /*1440*/  UMOV UR9, 0x80000020 ;  /* 0x8000002000097882 */ /* 0x000fe20000000000 */
[----:B------:R-:W-:-:S02]  /*1450*/  UMOV UR11, 0x80000020 ;  /* 0x80000020000b7882 */ /* 0x000fc40000000000 */
[----:B------:R-:W-:Y:S01]  /*1460*/  ULOP3.LUT UR4, UR4, 0x3fff, URZ, 0xc0, !UPT ;  /* 0x00003fff04047892 */ /* 0x000fe2000f8ec03f */
[----:B------:R-:W-:Y:S01]  /*1470*/  UMOV UR8, UR6 ;  /* 0x0000000600087c82 */ /* 0x000fe20008000000 */
[----:B------:R-:W-:Y:S02]  /*1480*/  UIADD3 UR7, UR6, 0x200, URZ ;  /* 0x0000020006077890 */ /* 0x000fe4000fffe03f */
[----:B------:R-:W-:-:S04]  /*1490*/  ULOP3.LUT UR4, UR4, 0x10000, URZ, 0xfc, !UPT ;  /* 0x0001000004047892 */ /* 0x000fc8000f8efc3f */
[----:B------:R-:W-:-:S07]  /*14a0*/  ULEA UR5, UR39, UR4, 0x6 ;  /* 0x0000000427057291 */ /* 0x000fce000f8e303f */
[----:B------:R-:W-:Y:S02]  /*14b0*/  UMOV UR10, UR5 ;  /* 0x00000005000a7c82 */ /* 0x000fe40008000000 */
[----:B------:R-:W-:Y:S01]  /*14c0*/  HGMMA.64x16x16.F32 R32, gdesc[UR8], RZ, !UPT, gsb0 ;  /* 0x00200000082079f0 */ /* 0x000fe2000c0008ff */
[----:B------:R-:W-:Y:S01]  /*14d0*/  UMOV UR8, UR7 ;  /* 0x0000000700087c82 */ /* 0x000fe20008000000 */
[----:B------:R-:W-:Y:S01]  /*14e0*/  UMOV UR9, 0x80000020 ;  /* 0x8000002000097882 */ /* 0x000fe20000000000 */
[----:B------:R-:W-:Y:S02]  /*14f0*/  WARPGROUP.DEPBAR.LE gsb0, 0x0 ;  /* 0x00008000000079c5 */ /* 0x000fe40000010000 */
[----:B------:R-:W-:-:S06]  /*1500*/  WARPGROUP.ARRIVE ;  /* 0x00000000000079c5 */ /* 0x000fcc0000000000 */
[----:B------:R-:W-:Y:S01]  /*1510*/  HGMMA.64x16x16.F32 R24, gdesc[UR8], RZ, !UPT, gsb0 ;  /* 0x00200000081879f0 */ /* 0x000fe2000c0008ff */
[----:B------:R-:W-:Y:S02]  /*1520*/  UIADD3 UR8, UR6, 0x2, URZ ;  /* 0x0000000206087890 */ /* 0x000fe4000fffe03f */
[----:B------:R-:W-:Y:S01]  /*1530*/  UIADD3 UR10, UR5, 0x2, URZ ;  /* 0x00000002050a7890 */ /* 0x000fe2000fffe03f */
[----:B------:R-:W-:Y:S01]  /*1540*/  UMOV UR9, 0x80000020 ;  /* 0x8000002000097882 */ /* 0x000fe20000000000 */
[----:B------:R-:W-:Y:S01]  /*1550*/  UMOV UR11, 0x80000020 ;  /* 0x80000020000b7882 */ /* 0x000fe20000000000 */
[----:B------:R-:W-:Y:S01]  /*1560*/  UIADD3 UR6, UR6, 0x202, URZ ;  /* 0x0000020206067890 */ /* 0x000fe2000fffe03f */
[----:B------:R-:W-:Y:S02]  /*1570*/  WARPGROUP.DEPBAR.LE gsb0, 0x0 ;  /* 0x00008000000079c5 */ /* 0x000fe40000010000 */
[----:B------:R-:W-:-:S06]  /*1580*/  WARPGROUP.ARRIVE ;  /* 0x00000000000079c5 */ /* 0x000fcc0000000000 */
[----:B------:R-:W-:Y:S01]  /*1590*/  HGMMA.64x16x16.F32 R32, gdesc[UR8], R32, gsb0 ;  /* 0x00200000082079f0 */ /* 0x000fe20008000820 */
[----:B------:R-:W-:Y:S01]  /*15a0*/  UMOV UR8, UR6 ;  /* 0x0000000600087c82 */ /* 0x000fe20008000000 */
[----:B------:R-:W-:Y:S01]  /*15b0*/  UMOV UR9, 0x80000020 ;  /* 0x8000002000097882 */ /* 0x000fe20000000000 */
[----:B------:R-:W-:Y:S02]  /*15c0*/  WARPGROUP.DEPBAR.LE gsb0, 0x0 ;  /* 0x00008000000079c5 */ /* 0x000fe40000010000 */
[----:B------:R-:W-:-:S06]  /*15d0*/  WARPGROUP.ARRIVE ;  /* 0x00000000000079c5 */ /* 0x000fcc0000000000 */
[----:B------:R-:W-:Y:S03]  /*15e0*/  HGMMA.64x16x16.F32 R24, gdesc[UR8], R24, gsb0 ;  /* 0x00200000081879f0 */ /* 0x000fe60008000818 */
[----:B------:R-:W-:Y:S02]  /*15f0*/  WARPGROUP.DEPBAR.LE gsb0, 0x0 ;  /* 0x00008000000079c5 */ /* 0x000fe40000010000 */
[----:B------:R-:W-:Y:S05]  /*1600*/  @!P1 BRA `(.L_x_19) ;  /* 0x0000000400109947 */ /* 0x000fea0003800000 */
[----:B------:R-:W-:-:S04]  /*1610*/  UIADD3 UR5, UR39, 0x1, URZ ;  /* 0x0000000127057890 */ /* 0x000fc8000fffe03f */
[----:B------:R-:W-:-:S04]  /*1620*/  UISETP.NE.AND UP0, UPT, UR5, 0xd, UPT ;  /* 0x0000000d0500788c */ /* 0x000fc8000bf05270 */
[----:B------:R-:W-:Y:S02]  /*1630*/  USEL UR6, URZ, 0x1, UP0 ;  /* 0x000000013f067887 */ /* 0x000fe40008000000 */
[----:B------:R-:W-:Y:S02]  /*1640*/  USEL UR5, UR5, URZ, UP0 ;  /* 0x0000003f05057287 */ /* 0x000fe40008000000 */
[----:B------:R-:W-:-:S06]  /*1650*/  ULOP3.LUT UR6, UR38, UR6, URZ, 0x3c, !UPT ;  /* 0x0000000626067292 */ /* 0x000fcc000f8e3c3f */
[----:B01----:R-:W-:Y:S01]  /*1660*/  IMAD.U32 R5, RZ, RZ, UR6 ;  /* 0x00000006ff057e24 */ /* 0x003fe2000f8e00ff */
[----:B------:R-:W-:-:S06]  /*1670*/  UMOV UR6, UR39 ;  /* 0x0000002700067c82 */ /* 0x000fcc0008000000 */
.L_x_26:
[----:B01----:R-:W-:Y:S05]  /*1680*/  @!P0 BRA `(.L_x_20) ;  /* 0x0000000000048947 */ /* 0x003fea0003800000 */
[----:B------:R-:W-:Y:S01]  /*1690*/  BPT.TRAP 0x1 ;  /* 0x000000040000795c */ /* 0x000fe20000300000 */
.L_x_20:
[----:B------:R-:W0:Y:S01]  /*16a0*/  S2UR UR8, SR_CgaCtaId ;  /* 0x00000000000879c3 */ /* 0x000e220000008800 */
[----:B------:R-:W-:Y:S01]  /*16b0*/  UMOV UR7, 0x400 ;  /* 0x0000040000077882 */ /* 0x000fe20000000000 */
[----:B------:R-:W-:Y:S01]  /*16c0*/  SHF.L.U32 R3, R5, 0x1f, RZ ;  /* 0x0000001f05037819 */ /* 0x000fe200000006ff */
[----:B0-----:R-:W-:-:S04]  /*16d0*/  ULEA UR14, UR8, UR7, 0x18 ;  /* 0x00000007080e7291 */ /* 0x001fc8000f8ec03f */
[----:B------:R-:W-:-:S09]  /*16e0*/  ULEA UR7, UR5, UR14, 0x3 ;  /* 0x0000000e05077291 */ /* 0x000fd2000f8e183f */
[----:B------:R0:W1:Y:S01]  /*16f0*/  SYNCS.PHASECHK.TRANS64.TRYWAIT P1, [UR7], R3 ;  /* 0x00000003ff0075a7 */ /* 0x0000620008020147 */
[----:B------:R-:W-:Y:S05]  /*1700*/  @!P0 BRA `(.L_x_21) ;  /* 0x0000000000048947 */ /* 0x000fea0003800000 */
[----:B------:R-:W-:Y:S01]  /*1710*/  BPT.TRAP 0x1 ;  /* 0x000000040000795c */ /* 0x000fe20000300000 */
.L_x_21:
[----:B-1----:R-:W-:Y:S05]  /*1720*/  @P1 BRA `(.L_x_22) ;  /* 0x0000000000081947 */ /* 0x002fea0003800000 */
[----:B------:R-:W1:Y:S02]  /*1730*/  SYNCS.PHASECHK.TRANS64.TRYWAIT P1, [UR7], R3 ;  /* 0x00000003ff0075a7 */ /* 0x000e640008020147 */
[----:B-1----:R-:W-:Y:S05]  /*1740*/  @!P1 BRA `(.L_x_23) ;  /* 0x0000003c00c49947 */ /* 0x002fea0003800000 */
.L_x_22:
[----:B------:R-:W-:Y:S01]  /*1750*/  ULEA UR7, UR5, UR4, 0x6 ;  /* 0x0000000405077291 */ /* 0x000fe2000f8e303f */
[----:B------:R-:W-:Y:S01]  /*1760*/  WARPGROUP.ARRIVE ;  /* 0x00000000000079c5 */ /* 0x000fe20000000000 */
[----:B------:R-:W-:Y:S01]  /*1770*/  ULEA UR12, UR5, UR41, 0xa ;  /* 0x00000029050c7291 */ /* 0x000fe2000f8e503f */
[----:B------:R-:W-:Y:S01]  /*1780*/  UMOV UR11, 0x80000020 ;  /* 0x80000020000b7882 */ /* 0x000fe20000000000 */
[----:B------:R-:W-:Y:S02]  /*1790*/  UMOV UR9, 0x80000020 ;  /* 0x8000002000097882 */ /* 0x000fe40000000000 */
[----:B------:R-:W-:Y:S01]  /*17a0*/  UIADD3 UR13, UR12, 0x200, URZ ;  /* 0x000002000c0d7890 */ /* 0x000fe2000fffe03f */
[----:B------:R-:W-:Y:S02]  /*17b0*/  UMOV UR10, UR7 ;  /* 0x00000007000a7c82 */ /* 0x000fe40008000000 */
[----:B------:R-:W-:Y:S02]  /*17c0*/  UMOV UR8, UR12 ;  /* 0x0000000c00087c82 */ /* 0x000fe40008000000 */
[----:B------:R-:W-:Y:S01]  /*17d0*/  HGMMA.64x16x16.F32 R32, gdesc[UR8], R32, gsb0 ;  /* 0x00200000082079f0 */ /* 0x000fe20008000820 */
[----:B------:R-:W-:Y:S01]  /*17e0*/  UMOV UR9, 0x80000020 ;  /* 0x8000002000097882 */ /* 0x000fe20000000000 */
[----:B------:R-:W-:Y:S01]  /*17f0*/  UMOV UR8, UR13 ;  /* 0x0000000d00087c82 */ /* 0x000fe20008000000 */
[----:B------:R-:W-:-:S02]  /*1800*/  WARPGROUP.DEPBAR.LE gsb0, 0x0 ;  /* 0x00008000000079c5 */ /* 0x000fc40000010000 */
[----:B------:R-:W-:-:S06]  /*1810*/  WARPGROUP.ARRIVE ;  /* 0x00000000000079c5 */ /* 0x000fcc0000000000 */
[----:B------:R-:W-:Y:S01]  /*1820*/  HGMMA.64x16x16.F32 R24, gdesc[UR8], R24, gsb0 ;  /* 0x00200000081879f0 */ /* 0x000fe20008000818 */
        /* <DEDUP_REMOVED lines=15> */
[----:B------:R-:W-:Y:S01]  /*1920*/  BPT.TRAP 0x1 ;  /* 0x000000040000795c */ /* 0x000fe20000300000 */
.L_x_24:
[----:B------:R-:W-:Y:S01]  /*1930*/  ULEA UR7, UR6, UR14, 0x3 ;  /* 0x0000000e06077291 */ /* 0x000fe2000f8e183f */
[----:B------:R-:W-:-:S03]  /*1940*/  ISETP.GT.U32.AND P1, PT, R19, 0x1, PT ;  /* 0x000000011300780c */ /* 0x000fc60003f24070 */
[----:B------:R-:W-:-:S04]  /*1950*/  UIADD3 UR7, UR7, 0x68, URZ ;  /* 0x0000006807077890 */ /* 0x000fc8000fffe03f */
[----:B------:R-:W-:-:S09]  /*1960*/  UPRMT UR7, URZ, 0x654, UR7 ;  /* 0x000006543f077896 */ /* 0x000fd20008000007 */
[----:B------:R-:W-:Y:S01]  /*1970*/  SYNCS.ARRIVE.TRANS64.RED.A1T0 RZ, [UR7], RZ ;  /* 0x000000ffffff79a7 */ /* 0x000fe20008100407 */
[----:B------:R-:W-:Y:S05]  /*1980*/  @P1 BRA `(.L_x_25) ;  /* 0x0000000000041947 */ /* 0x000fea0003800000 */
[----:B------:R-:W-:Y:S01]  /*1990*/  BPT.TRAP 0x1 ;  /* 0x000000040000795c */ /* 0x000fe20000300000 */
.L_x_25:
[----:B------:R-:W-:Y:S01]  /*19a0*/  UIADD3 UR5, UR5, 0x1, URZ ;  /* 0x0000000105057890 */ /* 0x000fe2000fffe03f */
[C---:B------:R-:W-:Y:S01]  /*19b0*/  ISETP.GT.AND P1, PT, R0.reuse, 0x1, PT ;  /* 0x000000010000780c */ /* 0x040fe20003f24270 */
[----:B------:R-:W-:Y:S01]  /*19c0*/  UIADD3 UR6, UR6, 0x1, URZ ;  /* 0x0000000106067890 */ /* 0x000fe2000fffe03f */
[----:B------:R-:W-:Y:S01]  /*19d0*/  VIADD R0, R0, 0xffffffff ;  /* 0xffffffff00007836 */ /* 0x000fe20000000000 */
[----:B------:R-:W-:Y:S02]  /*19e0*/  UISETP.NE.AND UP0, UPT, UR5, 0xd, UPT ;  /* 0x0000000d0500788c */ /* 0x000fe4000bf05270 */
[----:B------:R-:W-:Y:S02]  /*19f0*/  UISETP.NE.AND UP1, UPT, UR6, 0xd, UPT ;  /* 0x0000000d0600788c */ /* 0x000fe4000bf25270 */
[----:B------:R-:W-:Y:S02]  /*1a00*/  USEL UR7, URZ, 0x1, UP0 ;  /* 0x000000013f077887 */ /* 0x000fe40008000000 */
[----:B------:R-:W-:-:S02]  /*1a10*/  USEL UR5, UR5, URZ, UP0 ;  /* 0x0000003f05057287 */ /* 0x000fc40008000000 */
[----:B------:R-:W-:Y:S02]  /*1a20*/  USEL UR6, UR6, URZ, UP1 ;  /* 0x0000003f06067287 */ /* 0x000fe40008800000 */
[----:B------:R-:W-:Y:S01]  /*1a30*/  LOP3.LUT R5, R5, UR7, RZ, 0x3c, !PT ;  /* 0x0000000705057c12 */ /* 0x000fe2000f8e3cff */
[----:B------:R-:W-:Y:S09]  /*1a40*/  @P1 BRA `(.L_x_26) ;  /* 0xfffffffc000c1947 */ /* 0x000ff2000383ffff */
.L_x_19:
[----:B------:R-:W2:Y:S02]  /*1a50*/  LDC R0, c[0x0][0x28c] ;  /* 0x0000a300ff007b82 */ /* 0x000ea40000000800 */
[----:B--2---:R-:W-:-:S13]  /*1a60*/  ISETP.GE.AND P1, PT, R0, 0x1, PT ;  /* 0x000000010000780c */ /* 0x004fda0003f26270 */
[----:B------:R-:W-:Y:S05]  /*1a70*/  @!P1 BRA `(.L_x_27) ;  /* 0x0000000000489947 */ /* 0x000fea0003800000 */
[----:B------:R-:W-:Y:S05]  /*1a80*/  @!P0 BRA `(.L_x_28) ;  /* 0x0000000000048947 */ /* 0x000fea0003800000 */
[----:B------:R-:W-:Y:S01]  /*1a90*/  BPT.TRAP 0x1 ;  /* 0x000000040000795c */ /* 0x000fe20000300000 */
.L_x_28:
[----:B------:R-:W2:Y:S01]  /*1aa0*/  S2UR UR7, SR_CgaCtaId ;  /* 0x00000000000779c3 */ /* 0x000ea20000008800 */
[----:B------:R-:W-:Y:S01]  /*1ab0*/  UISETP.LT.AND UP0, UPT, UR40, 0x1, UPT ;  /* 0x000000012800788c */ /* 0x000fe2000bf01270 */
[----:B------:R-:W-:-:S03]  /*1ac0*/  ISETP.GT.U32.AND P0, PT, R19, 0x1, PT ;  /* 0x000000011300780c */ /* 0x000fc60003f04070 */
[----:B------:R-:W-:-:S04]  /*1ad0*/  USEL UR6, UR40, 0x1, UP0 ;  /* 0x0000000128067887 */ /* 0x000fc80008000000 */
[----:B------:R-:W-:-:S04]  /*1ae0*/  UIADD3 UR6, UR39, UR40, -UR6 ;  /* 0x0000002827067290 */ /* 0x000fc8000fffe806 */
[----:B------:R-:W-:-:S04]  /*1af0*/  UIMAD.WIDE.U32 UR4, UR6, 0x4ec4ec4f, URZ ;  /* 0x4ec4ec4f060478a5 */ /* 0x000fc8000f8e003f */
[----:B------:R-:W-:-:S03]  /*1b00*/  USHF.R.U32.HI UR4, URZ, 0x2, UR5 ;  /* 0x000000023f047899 */ /* 0x000fc60008011605 */
[----:B------:R-:W-:Y:S01]  /*1b10*/  UMOV UR5, 0x400 ;  /* 0x0000040000057882 */ /* 0x000fe20000000000 */
[----:B------:R-:W-:Y:S02]  /*1b20*/  UIMAD UR6, UR4, -0xd, UR6 ;  /* 0xfffffff3040678a4 */ /* 0x000fe4000f8e0206 */
[----:B--2---:R-:W-:-:S04]  /*1b30*/  ULEA UR5, UR7, UR5, 0x18 ;  /* 0x0000000507057291 */ /* 0x004fc8000f8ec03f */
[----:B------:R-:W-:-:S04]  /*1b40*/  ULEA UR6, UR6, UR5, 0x3 ;  /* 0x0000000506067291 */ /* 0x000fc8000f8e183f */
[----:B------:R-:W-:-:S04]  /*1b50*/  UIADD3 UR6, UR6, 0x68, URZ ;  /* 0x0000006806067890 */ /* 0x000fc8000fffe03f */
[----:B------:R-:W-:-:S09]  /*1b60*/  UPRMT UR6, URZ, 0x654, UR6 ;  /* 0x000006543f067896 */ /* 0x000fd20008000006 */
[----:B------:R-:W-:Y:S01]  /*1b70*/  SYNCS.ARRIVE.TRANS64.RED.A1T0 RZ, [UR6], RZ ;  /* 0x000000ffffff79a7 */ /* 0x000fe20008100406 */
[----:B------:R-:W-:Y:S05]  /*1b80*/  @P0 BRA `(.L_x_27) ;  /* 0x0000000000040947 */ /* 0x000fea0003800000 */
[----:B------:R-:W-:Y:S01]  /*1b90*/  BPT.TRAP 0x1 ;  /* 0x000000040000795c */ /* 0x000fe20000300000 */
.L_x_27:
[----:B------:R-:W2:Y:S01]  /*1ba0*/  LDC R6, c[0x0][0x288] ;  /* 0x0000a200ff067b82 */ /* 0x000ea20000000800 */
[----:B------:R-:W-:Y:S01]  /*1bb0*/  LOP3.LUT R0, R22, 0x1, RZ, 0xc0, !PT ;  /* 0x0000000116007812 */ /* 0x000fe200078ec0ff */
[----:B------:R-:W-:Y:S01]  /*1bc0*/  IMAD.SHL.U32 R43, R43, 0x10, RZ ;  /* 0x000000102b2b7824 */ /* 0x000fe200078e00ff */
[----:B01----:R-:W-:Y:S01]  /*1bd0*/  SHF.R.U32.HI R3, RZ, 0x2, R18 ;  /* 0x00000002ff037819 */ /* 0x003fe20000011612 */
[----:B------:R-:W-:Y:S01]  /*1be0*/  UIADD3 UR39, UR40, UR39, URZ ;  /* 0x0000002728277290 */ /* 0x000fe2000fffe03f */
[----:B------:R-:W-:Y:S01]  /*1bf0*/  LOP3.LUT R4, R18, 0x60, RZ, 0xc0, !PT ;  /* 0x0000006012047812 */ /* 0x000fe200078ec0ff */
[----:B------:R-:W-:Y:S01]  /*1c00*/  IMAD.SHL.U32 R10, R0, 0x40, RZ ;  /* 0x00000040000a7824 */ /* 0x000fe200078e00ff */
[----:B------:R-:W-:Y:S01]  /*1c10*/  LOP3.LUT R3, R3, 0x7, RZ, 0xc0, !PT ;  /* 0x0000000703037812 */ /* 0x000fe200078ec0ff */
[----:B------:R-:W-:Y:S01]  /*1c20*/  IMAD.SHL.U32 R9, R42, 0x100, RZ ;  /* 0x000001002a097824 */ /* 0x000fe200078e00ff */
[----:B------:R-:W-:Y:S01]  /*1c30*/  SHF.R.U32.HI R8, RZ, 0x1, R4 ;  /* 0x00000001ff087819 */ /* 0x000fe20000011604 */
[----:B------:R-:W-:Y:S01]  /*1c40*/  UISETP.GT.U32.AND UP0, UPT, UR39, 0xc, UPT ;  /* 0x0000000c2700788c */ /* 0x000fe2000bf04070 */
[----:B------:R-:W-:Y:S01]  /*1c50*/  LOP3.LUT R4, R18, 0x3, RZ, 0xc0, !PT ;  /* 0x0000000312047812 */ /* 0x000fe200078ec0ff */
[----:B------:R-:W-:Y:S01]  /*1c60*/  ULDC UR7, c[0x0][0x284] ;  /* 0x0000a10000077ab9 */ /* 0x000fe20000000800 */
[--C-:B------:R-:W-:Y:S01]  /*1c70*/  IADD3 R5, RZ, -R8, -R3.reuse ;  /* 0x80000008ff057210 */ /* 0x100fe20007ffe803 */
[----:B------:R-:W-:Y:S01]  /*1c80*/  UISETP.LT.U32.AND UP0, UPT, UR40, 0xd, UP0 ;  /* 0x0000000d2800788c */ /* 0x000fe20008701070 */
[----:B------:R-:W-:Y:S01]  /*1c90*/  LOP3.LUT R3, R10, 0x40, R3, 0xe2, !PT ;  /* 0x000000400a037812 */ /* 0x000fe200078ee203 */
[----:B------:R-:W-:Y:S01]  /*1ca0*/  UISETP.GE.U32.AND UP1, UPT, UR40, 0xd, UPT ;  /* 0x0000000d2800788c */ /* 0x000fe2000bf26070 */
[----:B------:R-:W-:Y:S01]  /*1cb0*/  SHF.R.S32.HI R21, RZ, 0x1f, R41 ;  /* 0x0000001fff157819 */ /* 0x000fe20000011429 */
[----:B------:R-:W-:Y:S01]  /*1cc0*/  ULDC.64 UR8, c[0x0][0x5d0] ;  /* 0x0001740000087ab9 */ /* 0x000fe20000000a00 */
[----:B------:R-:W-:Y:S01]  /*1cd0*/  UIMAD.WIDE.U32 UR4, UR39, 0x4ec4ec4f, URZ ;  /* 0x4ec4ec4f270478a5 */ /* 0x000fe2000f8e003f */
[----:B------:R-:W-:Y:S01]  /*1ce0*/  IMAD R0, R0, -0x40, R5 ;  /* 0xffffffc000007824 */ /* 0x000fe200078e0205 */
[----:B------:R-:W-:Y:S01]  /*1cf0*/  USEL UR6, URZ, 0x1, !UP0 ;  /* 0x000000013f067887 */ /* 0x000fe2000c000000 */
[----:B------:R-:W-:Y:S01]  /*1d00*/  IMAD.WIDE R14, R42, 0x100, RZ ;  /* 0x000001002a0e7825 */ /* 0x000fe200078e02ff */
[----:B------:R-:W-:Y:S01]  /*1d10*/  USHF.R.U32.HI UR4, URZ, 0x2, UR5 ;  /* 0x000000023f047899 */ /* 0x000fe20008011605 */
[----:B--2---:R-:W-:Y:S01]  /*1d20*/  ISETP.GE.AND P0, PT, R43, R6, PT ;  /* 0x000000062b00720c */ /* 0x004fe20003f06270 */
[----:B------:R-:W-:Y:S01]  /*1d30*/  ULOP3.LUT UR38, UR38, UR6, URZ, 0x3c, !UPT ;  /* 0x0000000626267292 */ /* 0x000fe2000f8e3c3f */
[----:B------:R-:W-:Y:S01]  /*1d40*/  IMAD R10, R4, -0x2, R6 ;  /* 0xfffffffe040a7824 */ /* 0x000fe200078e0206 */
[----:B------:R-:W-:Y:S01]  /*1d50*/  UIMAD UR39, UR4, -0xd, UR39 ;  /* 0xfffffff3042778a4 */ /* 0x000fe2000f8e0227 */
[----:B------:R-:W-:Y:S01]  /*1d60*/  IMAD.SHL.U32 R4, R18, 0x2, RZ ;  /* 0x0000000212047824 */ /* 0x000fe200078e00ff */
[----:B------:R-:W-:Y:S01]  /*1d70*/  ISETP.GE.OR P0, PT, R9, UR7, P0 ;  /* 0x0000000709007c0c */ /* 0x000fe20008706670 */
[----:B------:R-:W-:Y:S01]  /*1d80*/  IMAD R6, R21, UR8, RZ ;  /* 0x0000000815067c24 */ /* 0x000fe2000f8e02ff */
[----:B------:R-:W-:Y:S01]  /*1d90*/  @UP1 ULOP3.LUT UR38, UR38, 0x1, UR4, 0x78, !UPT ;  /* 0x0000000126261892 */ /* 0x000fe2000f8e7804 */
[----:B------:R-:W-:Y:S01]  /*1da0*/  IADD3 R56, -R9, UR7, R0 ;  /* 0x0000000709387c10 */ /* 0x000fe2000fffe100 */
[----:B------:R-:W-:Y:S01]  /*1db0*/  IMAD.MOV.U32 R0, RZ, RZ, -0x1 ;  /* 0xffffffffff007424 */ /* 0x000fe200078e00ff */
[----:B------:R-:W-:Y:S01]  /*1dc0*/  LOP3.LUT R4, R43, 0x6, R4, 0xf8, !PT ;  /* 0x000000062b047812 */ /* 0x000fe200078ef804 */
[----:B------:R-:W-:Y:S01]  /*1dd0*/  IMAD R11, R41, UR9, R6 ;  /* 0x00000009290b7c24 */ /* 0x000fe2000f8e0206 */
[----:B------:R-:W-:Y:S01]  /*1de0*/  LOP3.LUT R65, R14, R3, R8, 0xfe, !PT ;  /* 0x000000030e417212 */ /* 0x000fe200078efe08 */
[----:B------:R-:W-:Y:S01]  /*1df0*/  IMAD.IADD R3, R10, 0x1, -R43 ;  /* 0x000000010a037824 */ /* 0x000fe200078e0a2b */
[----:B------:R-:W-:-:S03]  /*1e00*/  SHF.R.S32.HI R5, RZ, 0x1f, R4 ;  /* 0x0000001fff057819 */ /* 0x000fc60000011404 */
[----:B------:R-:W-:-:S04]  /*1e10*/  IMAD.WIDE.U32 R6, R41, UR8, R4 ;  /* 0x0000000829067c25 */ /* 0x000fc8000f8e0004 */
[----:B------:R-:W-:Y:S01]  /*1e20*/  IMAD.IADD R7, R7, 0x1, R11 ;  /* 0x0000000107077824 */ /* 0x000fe200078e020b */
[----:B------:R-:W-:Y:S06]  /*1e30*/  @P0 BRA `(.L_x_29) ;  /* 0x0000001400640947 */ /* 0x000fec0003800000 */
[----:B------:R-:W0:Y:S01]  /*1e40*/  LDC.64 R10, c[0x0][0x5c8] ;  /* 0x00017200ff0a7b82 */ /* 0x000e220000000a00 */
[----:B-----5:R-:W-:Y:S01]  /*1e50*/  FSETP.NEU.AND P1, PT, R40, RZ, PT ;  /* 0x000000ff2800720b */ /* 0x020fe20003f2d000 */
[----:B------:R-:W-:Y:S01]  /*1e60*/  BSSY B0, `(.L_x_29) ;  /* 0x0000156000007945 */ /* 0x000fe20003800000 */
[----:B------:R-:W-:-:S04]  /*1e70*/  ISETP.GT.AND P2, PT, R56, RZ, PT ;  /* 0x000000ff3800720c */ /* 0x000fc80003f44270 */
[----:B------:R-:W-:Y:S01]  /*1e80*/  ISETP.GT.AND P0, PT, R3, RZ, P2 ;  /* 0x000000ff0300720c */ /* 0x000fe20001704270 */
[-C--:B0-----:R-:W-:Y:S02]  /*1e90*/  IMAD R8, R15, R10.reuse, RZ ;  /* 0x0000000a0f087224 */ /* 0x081fe400078e02ff */
[----:B------:R-:W-:-:S04]  /*1ea0*/  IMAD.WIDE.U32 R46, R65, R10, R6 ;  /* 0x0000000a412e7225 */ /* 0x000fc800078e0006 */
[----:B------:R-:W-:-:S04]  /*1eb0*/  IMAD R7, R65, R11, R8 ;  /* 0x0000000b41077224 */ /* 0x000fc800078e0208 */
[----:B------:R-:W-:Y:S01]  /*1ec0*/  IMAD.IADD R49, R47, 0x1, R7 ;  /* 0x000000012f317824 */ /* 0x000fe200078e0207 */
[----:B------:R-:W-:Y:S06]  /*1ed0*/  @!P1 BRA `(.L_x_30) ;  /* 0x0000000c00dc9947 */ /* 0x000fec0003800000 */
[----:B------:R-:W0:Y:S01]  /*1ee0*/  LDC.64 R8, c[0x0][0x5b8] ;  /* 0x00016e00ff087b82 */ /* 0x000e220000000a00 */
[----:B------:R-:W-:-:S07]  /*1ef0*/  ULDC.64 UR4, c[0x0][0x5c0] ;  /* 0x0001700000047ab9 */ /* 0x000fce0000000a00 */
[----:B------:R-:W1:Y:S08]  /*1f00*/  LDC.64 R12, c[0x0][0x5b0] ;  /* 0x00016c00ff0c7b82 */ /* 0x000e700000000a00 */
[----:B------:R-:W2:Y:S01]  /*1f10*/  LDC.64 R6, c[0x0][0x5a8] ;  /* 0x00016a00ff067b82 */ /* 0x000ea20000000a00 */
[-C--:B0-----:R-:W-:Y:S02]  /*1f20*/  IMAD R14, R21, R8.reuse, RZ ;  /* 0x00000008150e7224 */ /* 0x081fe400078e02ff */
[----:B------:R-:W-:-:S04]  /*1f30*/  IMAD.WIDE.U32 R20, R41, R8, R4 ;  /* 0x0000000829147225 */ /* 0x000fc800078e0004 */
[----:B------:R-:W-:Y:S02]  /*1f40*/  IMAD R61, R41, R9, R14 ;  /* 0x00000009293d7224 */ /* 0x000fe400078e020e */
[----:B-1----:R-:W-:Y:S02]  /*1f50*/  IMAD R14, R15, R12, RZ ;  /* 0x0000000c0f0e7224 */ /* 0x002fe400078e02ff */
[----:B------:R-:W-:Y:S02]  /*1f60*/  IMAD.IADD R15, R21, 0x1, R61 ;  /* 0x00000001150f7824 */ /* 0x000fe400078e023d */
[----:B------:R-:W-:Y:S02]  /*1f70*/  IMAD R63, R65, R13, R14 ;  /* 0x0000000d413f7224 */ /* 0x000fe400078e020e */
[----:B------:R-:W-:-:S04]  /*1f80*/  IMAD.MOV.U32 R14, RZ, RZ, R20 ;  /* 0x000000ffff0e7224 */ /* 0x000fc800078e0014 */
[----:B------:R-:W-:-:S04]  /*1f90*/  IMAD.WIDE.U32 R42, R65, R12, R14 ;  /* 0x0000000c412a7225 */ /* 0x000fc800078e000e */
[----:B------:R-:W-:Y:S01]  /*1fa0*/  IMAD.IADD R9, R43, 0x1, R63 ;  /* 0x000000012b097824 */ /* 0x000fe200078e023f */
[----:B--2---:R-:W-:-:S04]  /*1fb0*/  LEA R44, P1, R42, R6, 0x1 ;  /* 0x000000062a2c7211 */ /* 0x004fc800078208ff */
[----:B------:R-:W-:-:S05]  /*1fc0*/  LEA.HI.X R45, R42, R7, R9, 0x1, P1 ;  /* 0x000000072a2d7211 */ /* 0x000fca00008f0c09 */
[----:B------:R-:W2:Y:S01]  /*1fd0*/  @P0 LDG.E.LTC128B.U16 R9, desc[UR36][R44.64] ;  /* 0x000000242c090981 */ /* 0x000ea2000c1e1520 */
[C---:B------:R-:W-:Y:S01]  /*1fe0*/  LEA R48, P1, R46.reuse, UR4, 0x1 ;  /* 0x000000042e307c11 */ /* 0x040fe2000f8208ff */
[----:B------:R-:W-:Y:S01]  /*1ff0*/  IMAD.WIDE.U32 R42, R65, R12, R4 ;  /* 0x0000000c412a7225 */ /* 0x000fe200078e0004 */
[----:B------:R-:W-:Y:S02]  /*2000*/  BSSY B1, `(.L_x_31) ;  /* 0x0000012000017945 */ /* 0x000fe40003800000 */
[----:B------:R-:W-:Y:S01]  /*2010*/  LEA.HI.X R49, R46, UR5, R49, 0x1, P1 ;  /* 0x000000052e317c11 */ /* 0x000fe200088f0c31 */
[----:B------:R-:W-:Y:S01]  /*2020*/  IMAD.IADD R43, R63, 0x1, R43 ;  /* 0x000000013f2b7824 */ /* 0x000fe200078e022b */
[----:B------:R-:W-:Y:S01]  /*2030*/  ISETP.GT.AND P1, PT, R3, 0x1, P2 ;  /* 0x000000010300780c */ /* 0x000fe20001724270 */
[----:B------:R-:W-:-:S03]  /*2040*/  IMAD.WIDE.U32 R42, R41, R8, R42 ;  /* 0x00000008292a7225 */ /* 0x000fc600078e002a */
[----:B------:R-:W-:Y:S01]  /*2050*/  LEA R46, P3, R42, R6, 0x1 ;  /* 0x000000062a2e7211 */ /* 0x000fe200078608ff */
[----:B--2---:R-:W-:-:S05]  /*2060*/  HADD2.F32 R47, -RZ, R9.H0_H0 ;  /* 0x20000009ff2f7230 */ /* 0x004fca0000004100 */
[----:B------:R-:W-:-:S04]  /*2070*/  FMUL R47, R47, R40 ;  /* 0x000000282f2f7220 */ /* 0x000fc80000400000 */
[----:B------:R-:W-:Y:S01]  /*2080*/  FFMA R47, R32, R23, R47 ;  /* 0x00000017202f7223 */ /* 0x000fe2000000002f */
[----:B------:R-:W-:-:S04]  /*2090*/  IMAD.IADD R32, R61, 0x1, R43 ;  /* 0x000000013d207824 */ /* 0x000fc800078e022b */
[----:B------:R-:W-:-:S04]  /*20a0*/  F2FP.F16.F32.PACK_AB R47, RZ, R47 ;  /* 0x0000002fff2f723e */ /* 0x000fc800000000ff */
[----:B------:R-:W-:Y:S02]  /*20b0*/  PRMT R43, R47, 0x7610, R43 ;  /* 0x000076102f2b7816 */ /* 0x000fe4000000002b */
[----:B------:R-:W-:Y:S01]  /*20c0*/  LEA.HI.X R47, R42, R7, R32, 0x1, P3 ;  /* 0x000000072a2f7211 */ /* 0x000fe200018f0c20 */
[C---:B------:R-:W-:Y:S02]  /*20d0*/  IMAD.SHL.U32 R42, R12.reuse, 0x8, RZ ;  /* 0x000000080c2a7824 */ /* 0x040fe400078e00ff */
[----:B------:R0:W-:Y:S02]  /*20e0*/  @P0 STG.E.U16 desc[UR36][R48.64], R43 ;  /* 0x0000002b30000986 */ /* 0x0001e4000c101524 */
[----:B0-----:R-:W-:Y:S01]  /*20f0*/  SHF.L.U64.HI R43, R12, 0x3, R13 ;  /* 0x000000030c2b7819 */ /* 0x001fe2000001020d */
[----:B------:R-:W-:Y:S06]  /*2100*/  @!P1 BRA `(.L_x_32) ;  /* 0x0000000000049947 */ /* 0x000fec0003800000 */
[----:B------:R0:W5:Y:S02]  /*2110*/  LDG.E.LTC128B.U16 R9, desc[UR36][R46.64+0x2] ;  /* 0x000002242e097981 */ /* 0x000164000c1e1520 */
.L_x_32:
[----:B------:R-:W-:Y:S05]  /*2120*/  BSYNC B1 ;  /* 0x0000000000017941 */ /* 0x000fea0003800000 */
.L_x_31:
[----:B-----5:R-:W-:Y:S01]  /*2130*/  HADD2.F32 R45, -RZ, R9.H0_H0 ;  /* 0x20000009ff2d7230 */ /* 0x020fe20000004100 */
[----:B------:R-:W-:Y:S01]  /*2140*/  ISETP.GT.AND P0, PT, R56, 0x8, PT ;  /* 0x000000083800780c */ /* 0x000fe20003f04270 */
[----:B------:R-:W-:Y:S01]  /*2150*/  IMAD.WIDE.U32 R50, R65, R12, R42 ;  /* 0x0000000c41327225 */ /* 0x000fe200078e002a */
[----:B------:R-:W-:-:S03]  /*2160*/  PRMT R55, R9, 0x7610, R55 ;  /* 0x0000761009377816 */ /* 0x000fc60000000037 */
[----:B------:R-:W-:Y:S01]  /*2170*/  FMUL R32, R45, R40 ;  /* 0x000000282d207220 */ /* 0x000fe20000400000 */
[----:B------:R-:W-:Y:S01]  /*2180*/  IMAD.IADD R67, R63, 0x1, R51 ;  /* 0x000000013f437824 */ /* 0x000fe200078e0233 */
[----:B------:R-:W-:Y:S02]  /*2190*/  IADD3 R44, P4, R20, R50, RZ ;  /* 0x00000032142c7210 */ /* 0x000fe40007f9e0ff */
[----:B------:R-:W-:Y:S01]  /*21a0*/  FFMA R33, R33, R23, R32 ;  /* 0x0000001721217223 */ /* 0x000fe20000000020 */
[----:B------:R-:W-:Y:S02]  /*21b0*/  ISETP.GT.AND P3, PT, R3, RZ, P0 ;  /* 0x000000ff0300720c */ /* 0x000fe40000764270 */
[----:B------:R-:W-:Y:S01]  /*21c0*/  IMAD.X R45, R67, 0x1, R15, P4 ;  /* 0x00000001432d7824 */ /* 0x000fe200020e060f */
[----:B------:R-:W-:Y:S02]  /*21d0*/  LEA R32, P4, R44, R6, 0x1 ;  /* 0x000000062c207211 */ /* 0x000fe400078808ff */
[----:B------:R-:W-:-:S02]  /*21e0*/  F2FP.F16.F32.PACK_AB R52, RZ, R33 ;  /* 0x00000021ff34723e */ /* 0x000fc400000000ff */
[--C-:B------:R-:W-:Y:S02]  /*21f0*/  LEA.HI.X R33, R44, R7, R45.reuse, 0x1, P4 ;  /* 0x000000072c217211 */ /* 0x100fe400020f0c2d */
[----:B------:R-:W-:-:S05]  /*2200*/  PRMT R45, R52, 0x7610, R45 ;  /* 0x00007610342d7816 */ /* 0x000fca000000002d */
[----:B------:R1:W-:Y:S04]  /*2210*/  @P1 STG.E.U16 desc[UR36][R48.64+0x2], R45 ;  /* 0x0000022d30001986 */ /* 0x0003e8000c101524 */
[----:B------:R2:W3:Y:S01]  /*2220*/  @P3 LDG.E.LTC128B.U16 R55, desc[UR36][R32.64] ;  /* 0x0000002420373981 */ /* 0x0004e2000c1e1520 */
[C---:B------:R-:W-:Y:S01]  /*2230*/  IMAD.SHL.U32 R57, R10.reuse, 0x10, RZ ;  /* 0x000000100a397824 */ /* 0x040fe200078e00ff */
[----:B------:R-:W-:Y:S01]  /*2240*/  SHF.L.U64.HI R59, R10, 0x4, R11 ;  /* 0x000000040a3b7819 */ /* 0x000fe2000001020b */
[----:B------:R-:W-:Y:S01]  /*2250*/  BSSY B1, `(.L_x_33) ;  /* 0x0000011000017945 */ /* 0x000fe20003800000 */
[----:B------:R-:W-:Y:S02]  /*2260*/  IADD3 R44, P1, R4, R50, RZ ;  /* 0x00000032042c7210 */ /* 0x000fe40007f3e0ff */
[----:B------:R-:W-:-:S03]  /*2270*/  IADD3 R52, P4, R57, R48, RZ ;  /* 0x0000003039347210 */ /* 0x000fc60007f9e0ff */
[----:B-1----:R-:W-:Y:S01]  /*2280*/  IMAD.X R45, R5, 0x1, R67, P1 ;  /* 0x00000001052d7824 */ /* 0x002fe200008e0643 */
[----:B------:R-:W-:Y:S01]  /*2290*/  ISETP.GT.AND P1, PT, R3, 0x1, P0 ;  /* 0x000000010300780c */ /* 0x000fe20000724270 */
[----:B------:R-:W-:Y:S02]  /*22a0*/  IMAD.X R53, R59, 0x1, R49, P4 ;  /* 0x000000013b357824 */ /* 0x000fe400020e0631 */
[----:B------:R-:W-:-:S03]  /*22b0*/  IMAD.WIDE.U32 R44, R41, R8, R44 ;  /* 0x00000008292c7225 */ /* 0x000fc600078e002c */
[----:B--2---:R-:W-:Y:S01]  /*22c0*/  LEA R32, P5, R44, R6, 0x1 ;  /* 0x000000062c207211 */ /* 0x004fe200078a08ff */
[----:B---3--:R-:W-:-:S05]  /*22d0*/  HADD2.F32 R9, -RZ, R55.H0_H0 ;  /* 0x20000037ff097230 */ /* 0x008fca0000004100 */
[----:B------:R-:W-:-:S04]  /*22e0*/  FMUL R9, R9, R40 ;  /* 0x0000002809097220 */ /* 0x000fc80000400000 */
[----:B------:R-:W-:Y:S01]  /*22f0*/  FFMA R9, R34, R23, R9 ;  /* 0x0000001722097223 */ /* 0x000fe20000000009 */
[----:B------:R-:W-:-:S04]  /*2300*/  IMAD.IADD R34, R61, 0x1, R45 ;  /* 0x000000013d227824 */ /* 0x000fc800078e022d */
[----:B------:R-:W-:Y:S02]  /*2310*/  F2FP.F16.F32.PACK_AB R9, RZ, R9 ;  /* 0x00000009ff09723e */ /* 0x000fe400000000ff */
[----:B------:R-:W-:-:S03]  /*2320*/  LEA.HI.X R33, R44, R7, R34, 0x1, P5 ;  /* 0x000000072c217211 */ /* 0x000fc600028f0c22 */
[----:B------:R1:W-:Y:S01]  /*2330*/  @P3 STG.E.U16 desc[UR36][R52.64], R9 ;  /* 0x0000000934003986 */ /* 0x0003e2000c101524 */
[----:B------:R-:W-:Y:S05]  /*2340*/  @!P1 BRA `(.L_x_34) ;  /* 0x0000000000049947 */ /* 0x000fea0003800000 */
[----:B------:R2:W5:Y:S02]  /*2350*/  LDG.E.LTC128B.U16 R55, desc[UR36][R32.64+0x2] ;  /* 0x0000022420377981 */ /* 0x000564000c1e1520 */
.L_x_34:
[----:B------:R-:W-:Y:S05]  /*2360*/  BSYNC B1 ;  /* 0x0000000000017941 */ /* 0x000fea0003800000 */
.L_x_33:
[----:B-1---5:R-:W-:Y:S01]  /*2370*/  HADD2.F32 R9, -RZ, R55.H0_H0 ;  /* 0x20000037ff097230 */ /* 0x022fe20000004100 */
[----:B------:R-:W-:Y:S01]  /*2380*/  ISETP.GT.AND P3, PT, R3, 0x8, P2 ;  /* 0x000000080300780c */ /* 0x000fe20001764270 */
[----:B------:R-:W-:Y:S03]  /*2390*/  BSSY B1, `(.L_x_35) ;  /* 0x0000007000017945 */ /* 0x000fe60003800000 */
[----:B------:R-:W-:-:S04]  /*23a0*/  FMUL R34, R9, R40 ;  /* 0x0000002809227220 */ /* 0x000fc80000400000 */
[----:B------:R-:W-:-:S05]  /*23b0*/  FFMA R34, R35, R23, R34 ;  /* 0x0000001723227223 */ /* 0x000fca0000000022 */
[----:B------:R-:W-:-:S05]  /*23c0*/  F2FP.F16.F32.PACK_AB R34, RZ, R34 ;  /* 0x00000022ff22723e */ /* 0x000fca00000000ff */
[----:B------:R1:W-:Y:S01]  /*23d0*/  @P1 STG.E.U16 desc[UR36][R52.64+0x2], R34 ;  /* 0x0000022234001986 */ /* 0x0003e2000c101524 */
[----:B------:R-:W-:Y:S05]  /*23e0*/  @!P3 BRA `(.L_x_36) ;  /* 0x000000000004b947 */ /* 0x000fea0003800000 */
[----:B------:R3:W5:Y:S02]  /*23f0*/  LDG.E.LTC128B.U16 R55, desc[UR36][R46.64+0x10] ;  /* 0x000010242e377981 */ /* 0x000764000c1e1520 */
.L_x_36:
[----:B------:R-:W-:Y:S05]  /*2400*/  BSYNC B1 ;  /* 0x0000000000017941 */ /* 0x000fea0003800000 */
.L_x_35:
[----:B-----5:R-:W-:Y:S01]  /*2410*/  HADD2.F32 R9, -RZ, R55.H0_H0 ;  /* 0x20000037ff097230 */ /* 0x020fe20000004100 */
        /* <DEDUP_REMOVED lines=8> */
.L_x_38:
[----:B------:R-:W-:Y:S05]  /*24a0*/  BSYNC B1 ;  /* 0x0000000000017941 */ /* 0x000fea0003800000 */
.L_x_37:
[----:B----45:R-:W-:Y:S01]  /*24b0*/  HADD2.F32 R9, -RZ, R55.H0_H0 ;  /* 0x20000037ff097230 */ /* 0x030fe20000004100 */
[----:B------:R-:W-:Y:S01]  /*24c0*/  ISETP.GT.AND P3, PT, R3, 0x8, P0 ;  /* 0x000000080300780c */ /* 0x000fe20000764270 */
[----:B------:R-:W-:Y:S03]  /*24d0*/  BSSY B1, `(.L_x_39) ;  /* 0x0000007000017945 */ /* 0x000fe60003800000 */
[----:B-1----:R-:W-:-:S04]  /*24e0*/  FMUL R34, R9, R40 ;  /* 0x0000002809227220 */ /* 0x002fc80000400000 */
[----:B------:R-:W-:-:S05]  /*24f0*/  FFMA R34, R37, R23, R34 ;  /* 0x0000001725227223 */ /* 0x000fca0000000022 */
[----:B------:R-:W-:-:S05]  /*2500*/  F2FP.F16.F32.PACK_AB R34, RZ, R34 ;  /* 0x00000022ff22723e */ /* 0x000fca00000000ff */
[----:B------:R1:W-:Y:S01]  /*2510*/  @P2 STG.E.U16 desc[UR36][R48.64+0x12], R34 ;  /* 0x0000122230002986 */ /* 0x0003e2000c101524 */
[----:B------:R-:W-:Y:S05]  /*2520*/  @!P3 BRA `(.L_x_40) ;  /* 0x000000000004b947 */ /* 0x000fea0003800000 */
[----:B------:R4:W5:Y:S02]  /*2530*/  LDG.E.LTC128B.U16 R55, desc[UR36][R32.64+0x10] ;  /* 0x0000102420377981 */ /* 0x000964000c1e1520 */
.L_x_40:
[----:B------:R-:W-:Y:S05]  /*2540*/  BSYNC B1 ;  /* 0x0000000000017941 */ /* 0x000fea0003800000 */
.L_x_39:
        /* <DEDUP_REMOVED lines=9> */
.L_x_42:
[----:B------:R-:W-:Y:S05]  /*25e0*/  BSYNC B1 ;  /* 0x0000000000017941 */ /* 0x000fea0003800000 */
.L_x_41:
[----:B0-2-4-:R-:W-:Y:S01]  /*25f0*/  IMAD.MOV.U32 R32, RZ, RZ, R50 ;  /* 0x000000ffff207224 */ /* 0x015fe200078e0032 */
[----:B------:R-:W-:Y:S01]  /*2600*/  ISETP.GT.AND P0, PT, R56, 0x80, PT ;  /* 0x000000803800780c */ /* 0x000fe20003f04270 */
[----:B------:R-:W-:Y:S02]  /*2610*/  IMAD.MOV.U32 R33, RZ, RZ, R67 ;  /* 0x000000ffff217224 */ /* 0x000fe400078e0043 */
[----:B-----5:R-:W-:Y:S01]  /*2620*/  HADD2.F32 R9, -RZ, R55.H0_H0 ;  /* 0x20000037ff097230 */ /* 0x020fe20000004100 */
[----:B------:R-:W-:Y:S01]  /*2630*/  ISETP.GT.AND P2, PT, R3, RZ, P0 ;  /* 0x000000ff0300720c */ /* 0x000fe20000744270 */
[----:B------:R-:W-:-:S04]  /*2640*/  IMAD.WIDE.U32 R44, R12, 0x78, R32 ;  /* 0x000000780c2c7825 */ /* 0x000fc800078e0020 */
[----:B------:R-:W-:Y:S01]  /*2650*/  FMUL R32, R9, R40 ;  /* 0x0000002809207220 */ /* 0x000fe20000400000 */
[----:B------:R-:W-:Y:S01]  /*2660*/  IMAD R13, R13, 0x78, RZ ;  /* 0x000000780d0d7824 */ /* 0x000fe200078e02ff */
[----:B------:R-:W-:Y:S02]  /*2670*/  IADD3 R9, P3, R20, R44, RZ ;  /* 0x0000002c14097210 */ /* 0x000fe40007f7e0ff */
[----:B------:R-:W-:Y:S01]  /*2680*/  FFMA R39, R39, R23, R32 ;  /* 0x0000001727277223 */ /* 0x000fe20000000020 */
[----:B-1----:R-:W-:-:S04]  /*2690*/  IMAD.IADD R49, R45, 0x1, R13 ;  /* 0x000000012d317824 */ /* 0x002fc800078e020d */
[----:B------:R-:W-:Y:S01]  /*26a0*/  IMAD.X R34, R49, 0x1, R15, P3 ;  /* 0x0000000131227824 */ /* 0x000fe200018e060f */
[C---:B------:R-:W-:Y:S02]  /*26b0*/  LEA R32, P3, R9.reuse, R6, 0x1 ;  /* 0x0000000609207211 */ /* 0x040fe400078608ff */
[----:B------:R-:W-:Y:S02]  /*26c0*/  F2FP.F16.F32.PACK_AB R39, RZ, R39 ;  /* 0x00000027ff27723e */ /* 0x000fe400000000ff */
[----:B------:R-:W-:-:S03]  /*26d0*/  LEA.HI.X R33, R9, R7, R34, 0x1, P3 ;  /* 0x0000000709217211 */ /* 0x000fc600018f0c22 */
[----:B------:R0:W-:Y:S04]  /*26e0*/  @P1 STG.E.U16 desc[UR36][R52.64+0x12], R39 ;  /* 0x0000122734001986 */ /* 0x0001e8000c101524 */
[----:B------:R1:W2:Y:S01]  /*26f0*/  @P2 LDG.E.LTC128B.U16 R55, desc[UR36][R32.64] ;  /* 0x0000002420372981 */ /* 0x0002a2000c1e1520 */
[----:B------:R-:W-:Y:S01]  /*2700*/  IMAD.WIDE.U32 R34, R12, 0x78, R42 ;  /* 0x000000780c227825 */ /* 0x000fe200078e002a */
[----:B------:R-:W-:Y:S01]  /*2710*/  ISETP.GT.AND P3, PT, R3, 0x1, P0 ;  /* 0x000000010300780c */ /* 0x000fe20000764270 */
[----:B------:R-:W-:Y:S02]  /*2720*/  BSSY B1, `(.L_x_43) ;  /* 0x0000016000017945 */ /* 0x000fe40003800000 */
[----:B---3--:R-:W-:Y:S02]  /*2730*/  IMAD R47, R11, 0xf0, RZ ;  /* 0x000000f00b2f7824 */ /* 0x008fe400078e02ff */
[----:B------:R-:W-:-:S02]  /*2740*/  IMAD.IADD R35, R13, 0x1, R35 ;  /* 0x000000010d237824 */ /* 0x000fc400078e0223 */
[----:B0-----:R-:W-:Y:S01]  /*2750*/  IMAD.WIDE.U32 R52, R10, 0xf0, R52 ;  /* 0x000000f00a347825 */ /* 0x001fe200078e0034 */
[----:B-1----:R-:W-:-:S03]  /*2760*/  IADD3 R32, P4, R42, R34, RZ ;  /* 0x000000222a207210 */ /* 0x002fc60007f9e0ff */
[----:B------:R-:W-:Y:S02]  /*2770*/  IMAD.IADD R11, R53, 0x1, R47 ;  /* 0x00000001350b7824 */ /* 0x000fe400078e022f */
[----:B------:R-:W-:-:S03]  /*2780*/  IMAD.WIDE.U32 R36, R65, R12, R34 ;  /* 0x0000000c41247225 */ /* 0x000fc600078e0022 */
[----:B------:R-:W-:-:S04]  /*2790*/  IADD3 R36, P1, R4, R36, RZ ;  /* 0x0000002404247210 */ /* 0x000fc80007f3e0ff */
[----:B------:R-:W-:-:S03]  /*27a0*/  IADD3.X R37, R5, R63, R37, P1, !PT ;  /* 0x0000003f05257210 */ /* 0x000fc60000ffe425 */
[----:B------:R-:W-:-:S03]  /*27b0*/  IMAD.WIDE.U32 R36, R41, R8, R36 ;  /* 0x0000000829247225 */ /* 0x000fc600078e0024 */
[----:B------:R-:W-:Y:S01]  /*27c0*/  LEA R38, P1, R36, R6, 0x1 ;  /* 0x0000000624267211 */ /* 0x000fe200078208ff */
[----:B--2---:R-:W-:-:S05]  /*27d0*/  HADD2.F32 R9, -RZ, R55.H0_H0 ;  /* 0x20000037ff097230 */ /* 0x004fca0000004100 */
[----:B------:R-:W-:-:S04]  /*27e0*/  FMUL R9, R9, R40 ;  /* 0x0000002809097220 */ /* 0x000fc80000400000 */
[----:B------:R-:W-:-:S05]  /*27f0*/  FFMA R9, R24, R23, R9 ;  /* 0x0000001718097223 */ /* 0x000fca0000000009 */
[----:B------:R-:W-:Y:S01]  /*2800*/  F2FP.F16.F32.PACK_AB R10, RZ, R9 ;  /* 0x00000009ff0a723e */ /* 0x000fe200000000ff */
[----:B------:R-:W-:-:S03]  /*2810*/  IMAD.IADD R9, R61, 0x1, R37 ;  /* 0x000000013d097824 */ /* 0x000fc600078e0225 */
[----:B------:R-:W-:Y:S01]  /*2820*/  PRMT R13, R10, 0x7610, R13 ;  /* 0x000076100a0d7816 */ /* 0x000fe2000000000d */
[----:B------:R-:W-:Y:S01]  /*2830*/  @P2 IMAD.MOV.U32 R10, RZ, RZ, R52 ;  /* 0x000000ffff0a2224 */ /* 0x000fe200078e0034 */
[----:B------:R-:W-:-:S04]  /*2840*/  LEA.HI.X R39, R36, R7, R9, 0x1, P1 ;  /* 0x0000000724277211 */ /* 0x000fc800008f0c09 */
[----:B------:R0:W-:Y:S01]  /*2850*/  @P2 STG.E.U16 desc[UR36][R10.64], R13 ;  /* 0x0000000d0a002986 */ /* 0x0001e2000c101524 */
[----:B------:R-:W-:Y:S05]  /*2860*/  @!P3 BRA `(.L_x_44) ;  /* 0x000000000004b947 */ /* 0x000fea0003800000 */
[----:B------:R1:W5:Y:S02]  /*2870*/  LDG.E.LTC128B.U16 R55, desc[UR36][R38.64+0x2] ;  /* 0x0000022426377981 */ /* 0x000364000c1e1520 */
.L_x_44:
[----:B------:R-:W-:Y:S05]  /*2880*/  BSYNC B1 ;  /* 0x0000000000017941 */ /* 0x000fea0003800000 */
.L_x_43:
[----:B-----5:R-:W-:Y:S01]  /*2890*/  HADD2.F32 R9, -RZ, R55.H0_H0 ;  /* 0x20000037ff097230 */ /* 0x020fe20000004100 */
[----:B------:R-:W-:Y:S01]  /*28a0*/  ISETP.GT.AND P1, PT, R56, 0x88, PT ;  /* 0x000000883800780c */ /* 0x000fe20003f24270 */
[----:B------:R-:W-:Y:S01]  /*28b0*/  @P3 IMAD.MOV.U32 R24, RZ, RZ, R52 ;  /* 0x000000ffff183224 */ /* 0x000fe200078e0034 */
[----:B------:R-:W-:Y:S01]  /*28c0*/  BSSY B1, `(.L_x_45) ;  /* 0x0000010000017945 */ /* 0x000fe20003800000 */
[----:B------:R-:W-:Y:S02]  /*28d0*/  IMAD.X R33, R35, 0x1, R43, P4 ;  /* 0x0000000123217824 */ /* 0x000fe400020e062b */
[----:B------:R-:W-:Y:S01]  /*28e0*/  FMUL R14, R9, R40 ;  /* 0x00000028090e7220 */ /* 0x000fe20000400000 */
[----:B------:R-:W-:Y:S01]  /*28f0*/  IADD3 R44, P2, P4, R20, R44, R42 ;  /* 0x0000002c142c7210 */ /* 0x000fe20007c5e02a */
[----:B------:R-:W-:-:S04]  /*2900*/  IMAD.WIDE.U32 R20, R65, R12, R32 ;  /* 0x0000000c41147225 */ /* 0x000fc800078e0020 */
[----:B------:R-:W-:Y:S01]  /*2910*/  FFMA R14, R25, R23, R14 ;  /* 0x00000017190e7223 */ /* 0x000fe2000000000e */
[----:B------:R-:W-:Y:S01]  /*2920*/  IADD3.X R15, R15, R49, R43, P2, P4 ;  /* 0x000000310f0f7210 */ /* 0x000fe200017e842b */
[----:B------:R-:W-:Y:S01]  /*2930*/  @P3 IMAD.MOV.U32 R25, RZ, RZ, R11 ;  /* 0x000000ffff193224 */ /* 0x000fe200078e000b */
[----:B------:R-:W-:Y:S02]  /*2940*/  ISETP.GT.AND P2, PT, R3, RZ, P1 ;  /* 0x000000ff0300720c */ /* 0x000fe40000f44270 */
[----:B------:R-:W-:Y:S02]  /*2950*/  F2FP.F16.F32.PACK_AB R9, RZ, R14 ;  /* 0x0000000eff09723e */ /* 0x000fe400000000ff */
[----:B------:R-:W-:Y:S02]  /*2960*/  LEA R12, P4, R44, R6, 0x1 ;  /* 0x000000062c0c7211 */ /* 0x000fe400078808ff */
[----:B------:R-:W-:Y:S01]  /*2970*/  IADD3 R14, P5, R4, R20, RZ ;  /* 0x00000014040e7210 */ /* 0x000fe20007fbe0ff */
[----:B------:R2:W-:Y:S01]  /*2980*/  @P3 STG.E.U16 desc[UR36][R24.64+0x2], R9 ;  /* 0x0000020918003986 */ /* 0x0005e2000c101524 */
[----:B0-----:R-:W-:-:S05]  /*2990*/  LEA.HI.X R13, R44, R7, R15, 0x1, P4 ;  /* 0x000000072c0d7211 */ /* 0x001fca00020f0c0f */
[----:B------:R-:W-:Y:S06]  /*29a0*/  @!P2 BRA `(.L_x_46) ;  /* 0x000000000004a947 */ /* 0x000fec0003800000 */
[----:B------:R0:W5:Y:S02]  /*29b0*/  LDG.E.LTC128B.U16 R55, desc[UR36][R12.64] ;  /* 0x000000240c377981 */ /* 0x000164000c1e1520 */
.L_x_46:
[----:B------:R-:W-:Y:S05]  /*29c0*/  BSYNC B1 ;  /* 0x0000000000017941 */ /* 0x000fea0003800000 */
.L_x_45:
[----:B--2--5:R-:W-:Y:S01]  /*29d0*/  HADD2.F32 R9, -RZ, R55.H0_H0 ;  /* 0x20000037ff097230 */ /* 0x024fe20000004100 */
[----:B------:R-:W-:Y:S01]  /*29e0*/  IADD3.X R15, R5, R63, R21, P5, !PT ;  /* 0x0000003f050f7210 */ /* 0x000fe20002ffe415 */
[----:B------:R-:W-:Y:S01]  /*29f0*/  BSSY B1, `(.L_x_47) ;  /* 0x000000e000017945 */ /* 0x000fe20003800000 */
[----:B------:R-:W-:Y:S02]  /*2a00*/  IADD3 R4, P4, R57, R52, RZ ;  /* 0x0000003439047210 */ /* 0x000fe40007f9e0ff */
[----:B------:R-:W-:Y:S01]  /*2a10*/  FMUL R5, R9, R40 ;  /* 0x0000002809057220 */ /* 0x000fe20000400000 */
[----:B------:R-:W-:Y:S01]  /*2a20*/  ISETP.GT.AND P3, PT, R3, 0x1, P1 ;  /* 0x000000010300780c */ /* 0x000fe20000f64270 */
[----:B------:R-:W-:-:S04]  /*2a30*/  IMAD.WIDE.U32 R8, R41, R8, R14 ;  /* 0x0000000829087225 */ /* 0x000fc800078e000e */
[----:B------:R-:W-:Y:S01]  /*2a40*/  FFMA R5, R26, R23, R5 ;  /* 0x000000171a057223 */ /* 0x000fe20000000005 */
[----:B------:R-:W-:Y:S01]  /*2a50*/  IMAD.IADD R9, R61, 0x1, R9 ;  /* 0x000000013d097824 */ /* 0x000fe200078e0209 */
[----:B------:R-:W-:-:S03]  /*2a60*/  LEA R6, P5, R8, R6, 0x1 ;  /* 0x0000000608067211 */ /* 0x000fc600078a08ff */
[----:B------:R-:W-:Y:S01]  /*2a70*/  F2FP.F16.F32.PACK_AB R10, RZ, R5 ;  /* 0x00000005ff0a723e */ /* 0x000fe200000000ff */
[----:B------:R-:W-:Y:S01]  /*2a80*/  IMAD.X R5, R11, 0x1, R59, P4 ;  /* 0x000000010b057824 */ /* 0x000fe200020e063b */
[----:B------:R-:W-:-:S04]  /*2a90*/  LEA.HI.X R7, R8, R7, R9, 0x1, P5 ;  /* 0x0000000708077211 */ /* 0x000fc800028f0c09 */
[----:B------:R2:W-:Y:S01]  /*2aa0*/  @P2 STG.E.U16 desc[UR36][R4.64], R10 ;  /* 0x0000000a04002986 */ /* 0x0005e2000c101524 */
[----:B------:R-:W-:Y:S05]  /*2ab0*/  @!P3 BRA `(.L_x_48) ;  /* 0x000000000004b947 */ /* 0x000fea0003800000 */
[----:B------:R3:W5:Y:S02]  /*2ac0*/  LDG.E.LTC128B.U16 R55, desc[UR36][R6.64+0x2] ;  /* 0x0000022406377981 */ /* 0x000764000c1e1520 */
.L_x_48:
[----:B------:R-:W-:Y:S05]  /*2ad0*/  BSYNC B1 ;  /* 0x0000000000017941 */ /* 0x000fea0003800000 */
.L_x_47:
        /* <DEDUP_REMOVED lines=9> */
.L_x_50:
[----:B------:R-:W-:Y:S05]  /*2b70*/  BSYNC B1 ;  /* 0x0000000000017941 */ /* 0x000fea0003800000 */
.L_x_49:
[----:B--2-45:R-:W-:Y:S01]  /*2b80*/  HADD2.F32 R5, -RZ, R55.H0_H0 ;  /* 0x20000037ff057230 */ /* 0x034fe20000004100 */
[----:B------:R-:W-:Y:S01]  /*2b90*/  ISETP.GT.AND P0, PT, R3, 0x9, P0 ;  /* 0x000000090300780c */ /* 0x000fe20000704270 */
[----:B------:R-:W-:Y:S03]  /*2ba0*/  BSSY B1, `(.L_x_51) ;  /* 0x000000a000017945 */ /* 0x000fe60003800000 */
[----:B------:R-:W-:-:S04]  /*2bb0*/  FMUL R5, R5, R40 ;  /* 0x0000002805057220 */ /* 0x000fc80000400000 */
[----:B------:R-:W-:-:S05]  /*2bc0*/  FFMA R5, R28, R23, R5 ;  /* 0x000000171c057223 */ /* 0x000fca0000000005 */
[----:B------:R-:W-:Y:S01]  /*2bd0*/  F2FP.F16.F32.PACK_AB R4, RZ, R5 ;  /* 0x00000005ff04723e */ /* 0x000fe200000000ff */
[----:B------:R-:W-:-:S03]  /*2be0*/  IMAD.IADD R5, R47, 0x1, R53 ;  /* 0x000000012f057824 */ /* 0x000fc600078e0235 */
[----:B------:R-:W-:Y:S01]  /*2bf0*/  PRMT R8, R4, 0x7610, R8 ;  /* 0x0000761004087816 */ /* 0x000fe20000000008 */
[----:B------:R-:W-:-:S05]  /*2c00*/  @P2 IMAD.MOV.U32 R4, RZ, RZ, R52 ;  /* 0x000000ffff042224 */ /* 0x000fca00078e0034 */
[----:B------:R2:W-:Y:S01]  /*2c10*/  @P2 STG.E.U16 desc[UR36][R4.64+0x10], R8 ;  /* 0x0000100804002986 */ /* 0x0005e2000c101524 */
[----:B------:R-:W-:Y:S05]  /*2c20*/  @!P0 BRA `(.L_x_52) ;  /* 0x0000000000048947 */ /* 0x000fea0003800000 */
[----:B------:R4:W5:Y:S02]  /*2c30*/  LDG.E.LTC128B.U16 R55, desc[UR36][R38.64+0x12] ;  /* 0x0000122426377981 */ /* 0x000964000c1e1520 */
.L_x_52:
[----:B------:R-:W-:Y:S05]  /*2c40*/  BSYNC B1 ;  /* 0x0000000000017941 */ /* 0x000fea0003800000 */
.L_x_51:
[----:B-----5:R-:W-:Y:S01]  /*2c50*/  HADD2.F32 R9, -RZ, R55.H0_H0 ;  /* 0x20000037ff097230 */ /* 0x020fe20000004100 */
[----:B------:R-:W-:Y:S01]  /*2c60*/  ISETP.GT.AND P2, PT, R3, 0x8, P1 ;  /* 0x000000080300780c */ /* 0x000fe20000f44270 */
[----:B------:R-:W-:Y:S03]  /*2c70*/  BSSY B1, `(.L_x_53) ;  /* 0x000000a000017945 */ /* 0x000fe60003800000 */
[----:B--2---:R-:W-:Y:S01]  /*2c80*/  FMUL R8, R9, R40 ;  /* 0x0000002809087220 */ /* 0x004fe20000400000 */
[----:B------:R-:W-:-:S03]  /*2c90*/  @P0 IMAD.MOV.U32 R9, RZ, RZ, R5 ;  /* 0x000000ffff090224 */ /* 0x000fc600078e0005 */
[----:B------:R-:W-:-:S05]  /*2ca0*/  FFMA R8, R29, R23, R8 ;  /* 0x000000171d087223 */ /* 0x000fca0000000008 */
[----:B------:R-:W-:-:S04]  /*2cb0*/  F2FP.F16.F32.PACK_AB R8, RZ, R8 ;  /* 0x00000008ff08723e */ /* 0x000fc800000000ff */
[----:B------:R-:W-:Y:S01]  /*2cc0*/  PRMT R10, R8, 0x7610, R10 ;  /* 0x00007610080a7816 */ /* 0x000fe2000000000a */
[----:B------:R-:W-:-:S05]  /*2cd0*/  @P0 IMAD.MOV.U32 R8, RZ, RZ, R52 ;  /* 0x000000ffff080224 */ /* 0x000fca00078e0034 */
[----:B------:R2:W-:Y:S01]  /*2ce0*/  @P0 STG.E.U16 desc[UR36][R8.64+0x12], R10 ;  /* 0x0000120a08000986 */ /* 0x0005e2000c101524 */
[----:B------:R-:W-:Y:S05]  /*2cf0*/  @!P2 BRA `(.L_x_54) ;  /* 0x000000000004a947 */ /* 0x000fea0003800000 */
[----:B------:R0:W5:Y:S02]  /*2d00*/  LDG.E.LTC128B.U16 R55, desc[UR36][R6.64+0x10] ;  /* 0x0000102406377981 */ /* 0x000164000c1e1520 */
.L_x_54:
[----:B------:R-:W-:Y:S05]  /*2d10*/  BSYNC B1 ;  /* 0x0000000000017941 */ /* 0x000fea0003800000 */
.L_x_53:
[----:B--2--5:R-:W-:Y:S01]  /*2d20*/  HADD2.F32 R9, -RZ, R55.H0_H0 ;  /* 0x20000037ff097230 */ /* 0x024fe20000004100 */
[----:B------:R-:W-:Y:S01]  /*2d30*/  IADD3 R4, P0, R57, R52, RZ ;  /* 0x0000003439047210 */ /* 0x000fe20007f1e0ff */
[----:B------:R-:W-:Y:S01]  /*2d40*/  BSSY B1, `(.L_x_55) ;  /* 0x0000009000017945 */ /* 0x000fe20003800000 */
[----:B------:R-:W-:Y:S02]  /*2d50*/  ISETP.GT.AND P1, PT, R3, 0x9, P1 ;  /* 0x000000090300780c */ /* 0x000fe40000f24270 */
[----:B------:R-:W-:Y:S01]  /*2d60*/  FMUL R9, R9, R40 ;  /* 0x0000002809097220 */ /* 0x000fe20000400000 */
[----:B------:R-:W-:-:S03]  /*2d70*/  IMAD.X R5, R5, 0x1, R59, P0 ;  /* 0x0000000105057824 */ /* 0x000fc600000e063b */
[----:B------:R-:W-:-:S05]  /*2d80*/  FFMA R9, R30, R23, R9 ;  /* 0x000000171e097223 */ /* 0x000fca0000000009 */
[----:B------:R-:W-:-:S05]  /*2d90*/  F2FP.F16.F32.PACK_AB R9, RZ, R9 ;  /* 0x00000009ff09723e */ /* 0x000fca00000000ff */
[----:B------:R2:W-:Y:S01]  /*2da0*/  @P2 STG.E.U16 desc[UR36][R4.64+0x10], R9 ;  /* 0x0000100904002986 */ /* 0x0005e2000c101524 */
[----:B------:R-:W-:Y:S05]  /*2db0*/  @!P1 BRA `(.L_x_56) ;  /* 0x0000000000049947 */ /* 0x000fea0003800000 */
[----:B------:R0:W5:Y:S02]  /*2dc0*/  LDG.E.LTC128B.U16 R55, desc[UR36][R6.64+0x12] ;  /* 0x0000122406377981 */ /* 0x000164000c1e1520 */
.L_x_56:
[----:B------:R-:W-:Y:S05]  /*2dd0*/  BSYNC B1 ;  /* 0x0000000000017941 */ /* 0x000fea0003800000 */
.L_x_55:
[----:B------:R-:W-:Y:S05]  /*2de0*/  @!P1 BRA `(.L_x_57) ;  /* 0x0000000400749947 */ /* 0x000fea0003800000 */
[----:B-----5:R-:W-:-:S05]  /*2df0*/  HADD2.F32 R55, -RZ, R55.H0_H0 ;  /* 0x20000037ff377230 */ /* 0x020fca0000004100 */
[----:B0--3--:R-:W-:-:S04]  /*2e00*/  FMUL R6, R55, R40 ;  /* 0x0000002837067220 */ /* 0x009fc80000400000 */
[----:B------:R-:W-:-:S05]  /*2e10*/  FFMA R6, R31, R23, R6 ;  /* 0x000000171f067223 */ /* 0x000fca0000000006 */
[----:B------:R-:W-:-:S05]  /*2e20*/  F2FP.F16.F32.PACK_AB R6, RZ, R6 ;  /* 0x00000006ff06723e */ /* 0x000fca00000000ff */
[----:B------:R0:W-:Y:S01]  /*2e30*/  STG.E.U16 desc[UR36][R4.64+0x12], R6 ;  /* 0x0000120604007986 */ /* 0x0001e2000c101524 */
[----:B------:R-:W-:Y:S05]  /*2e40*/  BRA `(.L_x_57) ;  /* 0x00000004005c7947 */ /* 0x000fea0003800000 */
.L_x_30:
[----:B------:R-:W-:Y:S01]  /*2e50*/  ISETP.GT.AND P4, PT, R3, 0x1, P2 ;  /* 0x000000010300780c */ /* 0x000fe20001784270 */
[----:B------:R-:W-:Y:S01]  /*2e60*/  ULDC.64 UR4, c[0x0][0x5c0] ;  /* 0x0001700000047ab9 */ /* 0x000fe20000000a00 */
[-C--:B------:R-:W-:Y:S01]  /*2e70*/  FMUL R33, R33, R23.reuse ;  /* 0x0000001721217220 */ /* 0x080fe20000400000 */
[----:B------:R-:W-:Y:S01]  /*2e80*/  LEA R6, P1, R46, UR4, 0x1 ;  /* 0x000000042e067c11 */ /* 0x000fe2000f8208ff */
[C---:B------:R-:W-:Y:S01]  /*2e90*/  IMAD.SHL.U32 R21, R10.reuse, 0x10, RZ ;  /* 0x000000100a157824 */ /* 0x040fe200078e00ff */
[----:B------:R-:W-:Y:S01]  /*2ea0*/  SHF.L.U64.HI R15, R10, 0x4, R11 ;  /* 0x000000040a0f7819 */ /* 0x000fe2000001020b */
[-C--:B------:R-:W-:Y:S01]  /*2eb0*/  FMUL R32, R32, R23.reuse ;  /* 0x0000001720207220 */ /* 0x080fe20000400000 */
[----:B------:R-:W-:Y:S01]  /*2ec0*/  LEA.HI.X R7, R46, UR5, R49, 0x1, P1 ;  /* 0x000000052e077c11 */ /* 0x000fe200088f0c31 */
[----:B------:R-:W-:Y:S01]  /*2ed0*/  FMUL R34, R34, R23 ;  /* 0x0000001722227220 */ /* 0x000fe20000400000 */
[----:B------:R-:W-:Y:S01]  /*2ee0*/  F2FP.F16.F32.PACK_AB R33, RZ, R33 ;  /* 0x00000021ff21723e */ /* 0x000fe200000000ff */
[-C--:B------:R-:W-:Y:S01]  /*2ef0*/  FMUL R35, R35, R23.reuse ;  /* 0x0000001723237220 */ /* 0x080fe20000400000 */
[----:B------:R-:W-:Y:S01]  /*2f00*/  ISETP.GT.AND P3, PT, R56, 0x8, PT ;  /* 0x000000083800780c */ /* 0x000fe20003f64270 */
[-C--:B------:R-:W-:Y:S01]  /*2f10*/  FMUL R36, R36, R23.reuse ;  /* 0x0000001724247220 */ /* 0x080fe20000400000 */
[----:B------:R-:W-:Y:S01]  /*2f20*/  F2FP.F16.F32.PACK_AB R32, RZ, R32 ;  /* 0x00000020ff20723e */ /* 0x000fe200000000ff */
[----:B------:R0:W-:Y:S01]  /*2f30*/  @P4 STG.E.U16 desc[UR36][R6.64+0x2], R33 ;  /* 0x0000022106004986 */ /* 0x0001e2000c101524 */
[----:B------:R-:W-:Y:S01]  /*2f40*/  IADD3 R8, P4, R21, R6, RZ ;  /* 0x0000000615087210 */ /* 0x000fe20007f9e0ff */
[-C--:B------:R-:W-:Y:S01]  /*2f50*/  FMUL R37, R37, R23.reuse ;  /* 0x0000001725257220 */ /* 0x080fe20000400000 */
[C---:B------:R-:W-:Y:S01]  /*2f60*/  ISETP.GT.AND P1, PT, R3.reuse, RZ, P3 ;  /* 0x000000ff0300720c */ /* 0x040fe20001f24270 */
[----:B------:R-:W-:Y:S01]  /*2f70*/  @P0 STG.E.U16 desc[UR36][R6.64], R32 ;  /* 0x0000002006000986 */ /* 0x000fe2000c101524 */
[----:B------:R-:W-:Y:S01]  /*2f80*/  ISETP.GT.AND P5, PT, R3, 0x1, P3 ;  /* 0x000000010300780c */ /* 0x000fe20001fa4270 */
[----:B------:R-:W-:Y:S01]  /*2f90*/  IMAD.X R9, R15, 0x1, R7, P4 ;  /* 0x000000010f097824 */ /* 0x000fe200020e0607 */
[----:B------:R-:W-:Y:S01]  /*2fa0*/  ISETP.GT.AND P4, PT, R3, 0x8, P2 ;  /* 0x000000080300780c */ /* 0x000fe20001784270 */
[-C--:B------:R-:W-:Y:S01]  /*2fb0*/  FMUL R38, R38, R23.reuse ;  /* 0x0000001726267220 */ /* 0x080fe20000400000 */
[----:B------:R-:W-:Y:S01]  /*2fc0*/  F2FP.F16.F32.PACK_AB R34, RZ, R34 ;  /* 0x00000022ff22723e */ /* 0x000fe200000000ff */
[----:B------:R-:W-:Y:S01]  /*2fd0*/  FMUL R39, R39, R23 ;  /* 0x0000001727277220 */ /* 0x000fe20000400000 */
[----:B------:R-:W-:Y:S01]  /*2fe0*/  F2FP.F16.F32.PACK_AB R35, RZ, R35 ;  /* 0x00000023ff23723e */ /* 0x000fe200000000ff */
[----:B------:R-:W-:Y:S01]  /*2ff0*/  FMUL R24, R24, R23 ;  /* 0x0000001718187220 */ /* 0x000fe20000400000 */
[----:B------:R-:W-:Y:S01]  /*3000*/  F2FP.F16.F32.PACK_AB R36, RZ, R36 ;  /* 0x00000024ff24723e */ /* 0x000fe200000000ff */
[----:B0-----:R-:W-:Y:S01]  /*3010*/  IMAD R33, R11, 0xf0, RZ ;  /* 0x000000f00b217824 */ /* 0x001fe200078e02ff */
[C---:B------:R-:W-:Y:S01]  /*3020*/  ISETP.GT.AND P2, PT, R3.reuse, 0x9, P2 ;  /* 0x000000090300780c */ /* 0x040fe20001744270 */
[----:B------:R-:W-:Y:S01]  /*3030*/  @P1 STG.E.U16 desc[UR36][R8.64], R34 ;  /* 0x0000002208001986 */ /* 0x000fe2000c101524 */
[----:B------:R-:W-:Y:S01]  /*3040*/  ISETP.GT.AND P1, PT, R56, 0x80, PT ;  /* 0x000000803800780c */ /* 0x000fe20003f24270 */
[----:B------:R-:W-:Y:S01]  /*3050*/  IMAD.WIDE.U32 R10, R10, 0xf0, R8 ;  /* 0x000000f00a0a7825 */ /* 0x000fe200078e0008 */
[----:B------:R-:W-:Y:S01]  /*3060*/  F2FP.F16.F32.PACK_AB R37, RZ, R37 ;  /* 0x00000025ff25723e */ /* 0x000fe200000000ff */
[----:B------:R-:W-:Y:S01]  /*3070*/  @P5 STG.E.U16 desc[UR36][R8.64+0x2], R35 ;  /* 0x0000022308005986 */ /* 0x000fe2000c101524 */
[----:B------:R-:W-:Y:S01]  /*3080*/  ISETP.GT.AND P5, PT, R3, RZ, P1 ;  /* 0x000000ff0300720c */ /* 0x000fe20000fa4270 */
[----:B------:R-:W-:Y:S01]  /*3090*/  IMAD.IADD R5, R33, 0x1, R11 ;  /* 0x0000000121057824 */ /* 0x000fe200078e020b */
[----:B------:R-:W-:Y:S01]  /*30a0*/  F2FP.F16.F32.PACK_AB R38, RZ, R38 ;  /* 0x00000026ff26723e */ /* 0x000fe200000000ff */
[----:B------:R-:W-:Y:S01]  /*30b0*/  @P4 STG.E.U16 desc[UR36][R6.64+0x10], R36 ;  /* 0x0000102406004986 */ /* 0x000fe2000c101524 */
[----:B------:R-:W-:Y:S01]  /*30c0*/  ISETP.GT.AND P4, PT, R3, 0x8, P3 ;  /* 0x000000080300780c */ /* 0x000fe20001f84270 */
[----:B------:R-:W-:Y:S01]  /*30d0*/  FMUL R25, R25, R23 ;  /* 0x0000001719197220 */ /* 0x000fe20000400000 */
[----:B------:R-:W-:Y:S01]  /*30e0*/  ISETP.GT.AND P3, PT, R3, 0x9, P3 ;  /* 0x000000090300780c */ /* 0x000fe20001f64270 */
[----:B------:R0:W-:Y:S01]  /*30f0*/  @P2 STG.E.U16 desc[UR36][R6.64+0x12], R37 ;  /* 0x0000122506002986 */ /* 0x0001e2000c101524 */
[----:B------:R-:W-:Y:S01]  /*3100*/  F2FP.F16.F32.PACK_AB R39, RZ, R39 ;  /* 0x00000027ff27723e */ /* 0x000fe200000000ff */
[-C--:B------:R-:W-:Y:S01]  /*3110*/  FMUL R26, R26, R23.reuse ;  /* 0x000000171a1a7220 */ /* 0x080fe20000400000 */
[----:B------:R-:W-:Y:S01]  /*3120*/  ISETP.GT.AND P0, PT, R56, 0x88, PT ;  /* 0x000000883800780c */ /* 0x000fe20003f04270 */
[----:B------:R-:W-:Y:S01]  /*3130*/  FMUL R27, R27, R23 ;  /* 0x000000171b1b7220 */ /* 0x000fe20000400000 */
[----:B------:R-:W-:Y:S01]  /*3140*/  F2FP.F16.F32.PACK_AB R24, RZ, R24 ;  /* 0x00000018ff18723e */ /* 0x000fe200000000ff */
[----:B------:R-:W-:Y:S01]  /*3150*/  @P5 IMAD.MOV.U32 R4, RZ, RZ, R10 ;  /* 0x000000ffff045224 */ /* 0x000fe200078e000a */
[----:B------:R-:W-:Y:S01]  /*3160*/  F2FP.F16.F32.PACK_AB R25, RZ, R25 ;  /* 0x00000019ff19723e */ /* 0x000fe200000000ff */
[-C--:B------:R-:W-:Y:S01]  /*3170*/  FMUL R28, R28, R23.reuse ;  /* 0x000000171c1c7220 */ /* 0x080fe20000400000 */
[----:B------:R-:W-:Y:S01]  /*3180*/  F2FP.F16.F32.PACK_AB R26, RZ, R26 ;  /* 0x0000001aff1a723e */ /* 0x000fe200000000ff */
[----:B------:R-:W-:Y:S01]  /*3190*/  @P4 STG.E.U16 desc[UR36][R8.64+0x10], R38 ;  /* 0x0000102608004986 */ /* 0x000fe2000c101524 */
[----:B------:R-:W-:Y:S01]  /*31a0*/  ISETP.GT.AND P4, PT, R3, 0x1, P1 ;  /* 0x000000010300780c */ /* 0x000fe20000f84270 */
[-C--:B------:R-:W-:Y:S01]  /*31b0*/  FMUL R29, R29, R23.reuse ;  /* 0x000000171d1d7220 */ /* 0x080fe20000400000 */
[C---:B------:R-:W-:Y:S01]  /*31c0*/  ISETP.GT.AND P2, PT, R3.reuse, 0x8, P1 ;  /* 0x000000080300780c */ /* 0x040fe20000f44270 */
[----:B------:R1:W-:Y:S01]  /*31d0*/  @P3 STG.E.U16 desc[UR36][R8.64+0x12], R39 ;  /* 0x0000122708003986 */ /* 0x0003e2000c101524 */
[C---:B------:R-:W-:Y:S01]  /*31e0*/  ISETP.GT.AND P3, PT, R3.reuse, RZ, P0 ;  /* 0x000000ff0300720c */ /* 0x040fe20000764270 */
[-C--:B------:R-:W-:Y:S01]  /*31f0*/  FMUL R30, R30, R23.reuse ;  /* 0x000000171e1e7220 */ /* 0x080fe20000400000 */
[----:B------:R-:W-:Y:S01]  /*3200*/  ISETP.GT.AND P1, PT, R3, 0x9, P1 ;  /* 0x000000090300780c */ /* 0x000fe20000f24270 */
[----:B------:R2:W-:Y:S01]  /*3210*/  @P5 STG.E.U16 desc[UR36][R4.64], R24 ;  /* 0x0000001804005986 */ /* 0x0005e2000c101524 */
[----:B0-----:R-:W-:Y:S01]  /*3220*/  IADD3 R6, P5, R21, R10, RZ ;  /* 0x0000000a15067210 */ /* 0x001fe20007fbe0ff */
[----:B------:R-:W-:Y:S01]  /*3230*/  FMUL R31, R31, R23 ;  /* 0x000000171f1f7220 */ /* 0x000fe20000400000 */
[----:B------:R-:W-:-:S02]  /*3240*/  F2FP.F16.F32.PACK_AB R27, RZ, R27 ;  /* 0x0000001bff1b723e */ /* 0x000fc400000000ff */
[----:B------:R-:W-:Y:S01]  /*3250*/  F2FP.F16.F32.PACK_AB R28, RZ, R28 ;  /* 0x0000001cff1c723e */ /* 0x000fe200000000ff */
[--C-:B------:R-:W-:Y:S01]  /*3260*/  @P4 IMAD.MOV.U32 R12, RZ, RZ, R10.reuse ;  /* 0x000000ffff0c4224 */ /* 0x100fe200078e000a */
[----:B------:R-:W-:Y:S01]  /*3270*/  F2FP.F16.F32.PACK_AB R29, RZ, R29 ;  /* 0x0000001dff1d723e */ /* 0x000fe200000000ff */
[--C-:B------:R-:W-:Y:S01]  /*3280*/  @P4 IMAD.MOV.U32 R13, RZ, RZ, R5.reuse ;  /* 0x000000ffff0d4224 */ /* 0x100fe200078e0005 */
[----:B------:R-:W-:Y:S01]  /*3290*/  F2FP.F16.F32.PACK_AB R30, RZ, R30 ;  /* 0x0000001eff1e723e */ /* 0x000fe200000000ff */
[--C-:B------:R-:W-:Y:S01]  /*32a0*/  IMAD.X R7, R15, 0x1, R5.reuse, P5 ;  /* 0x000000010f077824 */ /* 0x100fe200028e0605 */
[----:B-1----:R-:W-:Y:S01]  /*32b0*/  IADD3 R8, P5, R21, R10, RZ ;  /* 0x0000000a15087210 */ /* 0x002fe20007fbe0ff */
[----:B--2---:R-:W-:Y:S01]  /*32c0*/  @P2 IMAD.MOV.U32 R4, RZ, RZ, R10 ;  /* 0x000000ffff042224 */ /* 0x004fe200078e000a */
[----:B------:R-:W-:Y:S01]  /*32d0*/  @P4 STG.E.U16 desc[UR36][R12.64+0x2], R25 ;  /* 0x000002190c004986 */ /* 0x000fe2000c101524 */
[C---:B------:R-:W-:Y:S01]  /*32e0*/  ISETP.GT.AND P4, PT, R3.reuse, 0x1, P0 ;  /* 0x000000010300780c */ /* 0x040fe20000784270 */
[----:B------:R-:W-:Y:S01]  /*32f0*/  @P1 IMAD.MOV.U32 R11, RZ, RZ, R5 ;  /* 0x000000ffff0b1224 */ /* 0x000fe200078e0005 */
[----:B------:R-:W-:Y:S01]  /*3300*/  F2FP.F16.F32.PACK_AB R31, RZ, R31 ;  /* 0x0000001fff1f723e */ /* 0x000fe200000000ff */
[----:B------:R-:W-:Y:S01]  /*3310*/  @P3 STG.E.U16 desc[UR36][R6.64], R26 ;  /* 0x0000001a06003986 */ /* 0x000fe2000c101524 */
[----:B------:R-:W-:Y:S01]  /*3320*/  ISETP.GT.AND P3, PT, R3, 0x8, P0 ;  /* 0x000000080300780c */ /* 0x000fe20000764270 */
[----:B------:R-:W-:Y:S01]  /*3330*/  IMAD.X R9, R5, 0x1, R15, P5 ;  /* 0x0000000105097824 */ /* 0x000fe200028e060f */
[----:B------:R-:W-:-:S07]  /*3340*/  ISETP.GT.AND P0, PT, R3, 0x9, P0 ;  /* 0x000000090300780c */ /* 0x000fce0000704270 */
[----:B------:R-:W-:Y:S04]  /*3350*/  @P4 STG.E.U16 desc[UR36][R6.64+0x2], R27 ;  /* 0x0000021b06004986 */ /* 0x000fe8000c101524 */
[----:B------:R0:W-:Y:S04]  /*3360*/  @P2 STG.E.U16 desc[UR36][R4.64+0x10], R28 ;  /* 0x0000101c04002986 */ /* 0x0001e8000c101524 */
[----:B------:R1:W-:Y:S04]  /*3370*/  @P1 STG.E.U16 desc[UR36][R10.64+0x12], R29 ;  /* 0x0000121d0a001986 */ /* 0x0003e8000c101524 */
[----:B------:R1:W-:Y:S01]  /*3380*/  @P3 STG.E.U16 desc[UR36][R8.64+0x10], R30 ;  /* 0x0000101e08003986 */ /* 0x0003e2000c101524 */
[----:B0-----:R-:W-:-:S02]  /*3390*/  @P0 IMAD.MOV.U32 R4, RZ, RZ, R8 ;  /* 0x000000ffff040224 */ /* 0x001fc400078e0008 */
[----:B------:R-:W-:-:S05]  /*33a0*/  @P0 IMAD.MOV.U32 R5, RZ, RZ, R9 ;  /* 0x000000ffff050224 */ /* 0x000fca00078e0009 */
[----:B------:R1:W-:Y:S02]  /*33b0*/  @P0 STG.E.U16 desc[UR36][R4.64+0x12], R31 ;  /* 0x0000121f04000986 */ /* 0x0003e4000c101524 */
.L_x_57:
[----:B------:R-:W-:Y:S05]  /*33c0*/  BSYNC B0 ;  /* 0x0000000000007941 */ /* 0x000fea0003800000 */
.L_x_29:
[----:B------:R-:W-:Y:S01]  /*33d0*/  ULDC UR4, c[0x0][0xc] ;  /* 0x0000030000047ab9 */ /* 0x000fe20000000800 */
[----:B------:R-:W-:Y:S01]  /*33e0*/  ULDC UR5, c[0x0][0x10] ;  /* 0x0000040000057ab9 */ /* 0x000fe20000000800 */
[----:B012---:R-:W0:Y:S01]  /*33f0*/  LDC R5, c[0x0][0x14] ;  /* 0x00000500ff057b82 */ /* 0x007e220000000800 */
[----:B------:R-:W-:Y:S01]  /*3400*/  UIMAD.WIDE.U32 UR4, UR4, UR5, URZ ;  /* 0x00000005040472a5 */ /* 0x000fe2000f8e003f */
[----:B------:R-:W-:Y:S02]  /*3410*/  IMAD.MOV.U32 R3, RZ, RZ, R17 ;  /* 0x000000ffff037224 */ /* 0x000fe400078e0011 */
[----:B------:R-:W-:Y:S02]  /*3420*/  IMAD.MOV.U32 R43, RZ, RZ, -0x1 ;  /* 0xffffffffff2b7424 */ /* 0x000fe400078e00ff */
[----:B------:R-:W-:Y:S02]  /*3430*/  IMAD.MOV.U32 R41, RZ, RZ, -0x1 ;  /* 0xffffffffff297424 */ /* 0x000fe400078e00ff */
[----:B0-----:R-:W-:-:S04]  /*3440*/  IMAD.WIDE.U32 R2, R5, UR4, R2 ;  /* 0x0000000405027c25 */ /* 0x001fc8000f8e0002 */
[----:B------:R-:W-:Y:S01]  /*3450*/  IMAD R5, R5, UR5, RZ ;  /* 0x0000000505057c24 */ /* 0x000fe2000f8e02ff */
[----:B------:R-:W-:Y:S02]  /*3460*/  ULDC.64 UR4, c[0x0][0x650] ;  /* 0x0001940000047ab9 */ /* 0x000fe40000000a00 */
[----:B------:R-:W-:Y:S01]  /*3470*/  ISETP.GE.U32.AND P0, PT, R2, UR4, PT ;  /* 0x0000000402007c0c */ /* 0x000fe2000bf06070 */
[----:B------:R-:W-:Y:S01]  /*3480*/  IMAD.IADD R17, R3, 0x1, R5 ;  /* 0x0000000103117824 */ /* 0x000fe200078e0205 */
[----:B------:R-:W-:-:S04]  /*3490*/  PRMT R3, RZ, 0x7610, R3 ;  /* 0x00007610ff037816 */ /* 0x000fc80000000003 */
[----:B------:R-:W-:-:S13]  /*34a0*/  ISETP.GE.U32.AND.EX P0, PT, R17, UR5, PT, P0 ;  /* 0x0000000511007c0c */ /* 0x000fda000bf06100 */
[----:B------:R-:W-:Y:S05]  /*34b0*/  @P0 BRA `(.L_x_58) ;  /* 0x0000000400680947 */ /* 0x000fea0003800000 */
[----:B------:R-:W0:Y:S01]  /*34c0*/  S2R R12, SR_CTAID.X ;  /* 0x00000000000c7919 */ /* 0x000e220000002500 */
[----:B------:R-:W1:Y:S01]  /*34d0*/  LDC.64 R10, c[0x0][0x628] ;  /* 0x00018a00ff0a7b82 */ /* 0x000e620000000a00 */
[----:B------:R-:W-:Y:S01]  /*34e0*/  ULDC UR4, c[0x0][0x150] ;  /* 0x0000540000047ab9 */ /* 0x000fe20000000800 */
[----:B------:R-:W-:Y:S01]  /*34f0*/  IMAD.MOV.U32 R8, RZ, RZ, R2 ;  /* 0x000000ffff087224 */ /* 0x000fe200078e0002 */
[----:B------:R-:W2:Y:S01]  /*3500*/  S2R R24, SR_CTAID.Y ;  /* 0x0000000000187919 */ /* 0x000ea20000002600 */
[----:B------:R-:W-:-:S04]  /*3510*/  IMAD.MOV.U32 R9, RZ, RZ, R17 ;  /* 0x000000ffff097224 */ /* 0x000fc800078e0011 */
[----:B------:R-:W2:Y:S08]  /*3520*/  LDC R21, c[0x0][0x144] ;  /* 0x00005100ff157b82 */ /* 0x000eb00000000800 */
[----:B------:R-:W2:Y:S08]  /*3530*/  LDC R0, c[0x0][0x630] ;  /* 0x00018c00ff007b82 */ /* 0x000eb00000000800 */
[----:B------:R-:W2:Y:S01]  /*3540*/  LDC.64 R14, c[0x0][0x620] ;  /* 0x00018800ff0e7b82 */ /* 0x000ea20000000a00 */
[----:B-1----:R-:W-:-:S04]  /*3550*/  ISETP.NE.U32.AND P0, PT, R10, RZ, PT ;  /* 0x000000ff0a00720c */ /* 0x002fc80003f05070 */
[----:B------:R-:W-:Y:S02]  /*3560*/  ISETP.NE.AND.EX P0, PT, R11, RZ, PT, P0 ;  /* 0x000000ff0b00720c */ /* 0x000fe40003f05300 */
[----:B0-----:R-:W-:-:S05]  /*3570*/  I2FP.F32.U32 R3, R12 ;  /* 0x0000000c00037245 */ /* 0x001fca0000201000 */
[----:B------:R-:W-:-:S04]  /*3580*/  FMUL R3, R3, UR4 ;  /* 0x0000000403037c20 */ /* 0x000fc80008400000 */
[----:B------:R0:W1:Y:S02]  /*3590*/  F2I.U32.TRUNC.NTZ R20, R3 ;  /* 0x0000000300147305 */ /* 0x000064000020f000 */
[----:B------:R-:W-:Y:S05]  /*35a0*/  @!P0 BRA `(.L_x_59) ;  /* 0x0000000000288947 */ /* 0x000fea0003800000 */
[----:B0-----:R-:W0:Y:S02]  /*35b0*/  LDC R3, c[0x0][0x634] ;  /* 0x00018d00ff037b82 */ /* 0x001e240000000800 */
[----:B0-----:R-:W-:-:S05]  /*35c0*/  IADD3 R3, P0, R2, R3, RZ ;  /* 0x0000000302037210 */ /* 0x001fca0007f1e0ff */
[----:B------:R-:W-:-:S04]  /*35d0*/  IMAD.X R13, RZ, RZ, R17, P0 ;  /* 0x000000ffff0d7224 */ /* 0x000fc800000e0611 */
[----:B------:R-:W-:-:S04]  /*35e0*/  IMAD.WIDE.U32 R4, R13, R10, RZ ;  /* 0x0000000a0d047225 */ /* 0x000fc800078e00ff */
[----:B---3--:R-:W-:-:S04]  /*35f0*/  IMAD.WIDE.U32 R6, P0, R3, R11, R4 ;  /* 0x0000000b03067225 */ /* 0x008fc80007800004 */
[----:B------:R-:W-:-:S04]  /*3600*/  IMAD.WIDE.U32 R4, R3, R10, RZ ;  /* 0x0000000a03047225 */ /* 0x000fc800078e00ff */
[----:B------:R-:W-:Y:S01]  /*3610*/  IMAD.X R9, RZ, RZ, RZ, P0 ;  /* 0x000000ffff097224 */ /* 0x000fe200000e06ff */
[----:B------:R-:W-:Y:S01]  /*3620*/  IADD3 RZ, P0, R5, R6, RZ ;  /* 0x0000000605ff7210 */ /* 0x000fe20007f1e0ff */
[----:B------:R-:W-:-:S04]  /*3630*/  IMAD.MOV.U32 R8, RZ, RZ, R7 ;  /* 0x000000ffff087224 */ /* 0x000fc800078e0007 */
[----:B------:R-:W-:-:S08]  /*3640*/  IMAD.WIDE.U32.X R8, R13, R11, R8, P0 ;  /* 0x0000000b0d087225 */ /* 0x000fd000000e0408 */
.L_x_59:
[-CC-:B--2---:R-:W-:Y:S01]  /*3650*/  SHF.R.U64 R41, R8, R0.reuse, R9.reuse ;  /* 0x0000000008297219 */ /* 0x184fe20000001209 */
[----:B------:R-:W2:Y:S01]  /*3660*/  LDC.64 R28, c[0x0][0x640] ;  /* 0x00019000ff1c7b82 */ /* 0x000ea20000000a00 */
[----:B------:R-:W-:Y:S01]  /*3670*/  SHF.R.U32.HI R0, RZ, R0, R9 ;  /* 0x00000000ff007219 */ /* 0x000fe20000011609 */
[----:B-1----:R-:W-:Y:S01]  /*3680*/  IMAD.MOV R20, RZ, RZ, -R20 ;  /* 0x000000ffff147224 */ /* 0x002fe200078e0a14 */
[----:B---3--:R-:W-:Y:S01]  /*3690*/  IADD3 R7, P0, RZ, -R41, RZ ;  /* 0x80000029ff077210 */ /* 0x008fe20007f1e0ff */
[----:B------:R-:W-:Y:S02]  /*36a0*/  ULDC UR4, c[0x0][0x154] ;  /* 0x0000550000047ab9 */ /* 0x000fe40000000800 */
[----:B------:R-:W-:Y:S02]  /*36b0*/  IMAD R21, R21, R20, R12 ;  /* 0x0000001415157224 */ /* 0x000fe400078e020c */
[----:B------:R-:W1:Y:S01]  /*36c0*/  LDC R6, c[0x0][0x618] ;  /* 0x00018600ff067b82 */ /* 0x000e620000000800 */
[----:B0-----:R-:W-:-:S04]  /*36d0*/  IMAD.X R3, RZ, RZ, ~R0, P0 ;  /* 0x000000ffff037224 */ /* 0x001fc800000e0e00 */
[-C--:B------:R-:W-:Y:S02]  /*36e0*/  IMAD R0, R3, R14.reuse, RZ ;  /* 0x0000000e03007224 */ /* 0x080fe400078e02ff */
[----:B------:R-:W-:Y:S01]  /*36f0*/  IMAD.MOV.U32 R3, RZ, RZ, R17 ;  /* 0x000000ffff037224 */ /* 0x000fe200078e0011 */
[----:B------:R-:W0:Y:S01]  /*3700*/  LDC R8, c[0x0][0x608] ;  /* 0x00018200ff087b82 */ /* 0x000e220000000800 */
[----:B------:R-:W-:-:S04]  /*3710*/  IMAD.WIDE.U32 R4, R7, R14, R2 ;  /* 0x0000000e07047225 */ /* 0x000fc800078e0002 */
[----:B------:R-:W-:-:S03]  /*3720*/  IMAD R3, R7, R15, R0 ;  /* 0x0000000f07037224 */ /* 0x000fc600078e0200 */
[----:B------:R-:W3:Y:S01]  /*3730*/  LDC R26, c[0x0][0x658] ;  /* 0x00019600ff1a7b82 */ /* 0x000ee20000000800 */
[----:B------:R-:W-:Y:S01]  /*3740*/  I2FP.F32.U32 R0, R24 ;  /* 0x0000001800007245 */ /* 0x000fe20000201000 */
[----:B------:R-:W-:Y:S01]  /*3750*/  IMAD.MOV.U32 R7, RZ, RZ, 0x1 ;  /* 0x00000001ff077424 */ /* 0x000fe200078e00ff */
[----:B--2---:R-:W-:Y:S01]  /*3760*/  ISETP.NE.U32.AND P0, PT, R28, RZ, PT ;  /* 0x000000ff1c00720c */ /* 0x004fe20003f05070 */
[----:B------:R-:W-:Y:S02]  /*3770*/  IMAD.IADD R3, R5, 0x1, R3 ;  /* 0x0000000105037824 */ /* 0x000fe400078e0203 */
[----:B------:R-:W-:Y:S01]  /*3780*/  FMUL R0, R0, UR4 ;  /* 0x0000000400007c20 */ /* 0x000fe20008400000 */
[----:B------:R-:W-:Y:S01]  /*3790*/  ISETP.NE.AND.EX P0, PT, R29, RZ, PT, P0 ;  /* 0x000000ff1d00720c */ /* 0x000fe20003f05300 */
[----:B------:R-:W2:Y:S01]  /*37a0*/  LDC R15, c[0x0][0x148] ;  /* 0x00005200ff0f7b82 */ /* 0x000ea20000000800 */
[-CC-:B-1----:R-:W-:Y:S01]  /*37b0*/  SHF.R.U64 R12, R4, R6.reuse, R3.reuse ;  /* 0x00000006040c7219 */ /* 0x182fe20000001203 */
[----:B------:R1:W1:Y:S01]  /*37c0*/  F2I.U32.TRUNC.NTZ R13, R0 ;  /* 0x00000000000d7305 */ /* 0x000262000020f000 */
[----:B------:R-:W-:Y:S01]  /*37d0*/  SHF.R.U32.HI R3, RZ, R6, R3 ;  /* 0x00000006ff037219 */ /* 0x000fe20000011603 */
[----:B------:R-:W-:-:S04]  /*37e0*/  IMAD.MOV.U32 R5, RZ, RZ, -0x1 ;  /* 0xffffffffff057424 */ /* 0x000fc800078e00ff */
[----:B------:R-:W1:Y:S01]  /*37f0*/  LDC R20, c[0x0][0x600] ;  /* 0x00018000ff147b82 */ /* 0x000e620000000800 */
[-CC-:B0-----:R-:W-:Y:S02]  /*3800*/  SHF.R.U64 R10, R12, R8.reuse, R3.reuse ;  /* 0x000000080c0a7219 */ /* 0x181fe40000001203 */
[----:B------:R-:W-:-:S05]  /*3810*/  SHF.R.U32.HI R3, RZ, R8, R3 ;  /* 0x00000008ff037219 */ /* 0x000fca0000011603 */
[----:B------:R-:W0:Y:S01]  /*3820*/  LDC R27, c[0x0][0x648] ;  /* 0x00019200ff1b7b82 */ /* 0x000e220000000800 */
[-C--:B---3--:R-:W-:Y:S02]  /*3830*/  SHF.L.U32 R4, R5, R26.reuse, RZ ;  /* 0x0000001a05047219 */ /* 0x088fe400000006ff */
[-CC-:B------:R-:W-:Y:S02]  /*3840*/  SHF.R.U64 R14, R10, R26.reuse, R3.reuse ;  /* 0x0000001a0a0e7219 */ /* 0x180fe40000001203 */
[----:B------:R-:W-:Y:S02]  /*3850*/  SHF.R.U32.HI R5, RZ, R26, R3 ;  /* 0x0000001aff057219 */ /* 0x000fe40000011603 */
[----:B------:R-:W-:Y:S01]  /*3860*/  LOP3.LUT R25, RZ, R4, RZ, 0x33, !PT ;  /* 0x00000004ff197212 */ /* 0x000fe200078e33ff */
[----:B------:R-:W3:Y:S01]  /*3870*/  LDC R30, c[0x0][0x638] ;  /* 0x00018e00ff1e7b82 */ /* 0x000ee20000000800 */
[----:B------:R-:W-:Y:S01]  /*3880*/  SHF.L.U32 R26, R7, R26, RZ ;  /* 0x0000001a071a7219 */ /* 0x000fe200000006ff */
[----:B------:R-:W-:-:S06]  /*3890*/  IMAD.MOV.U32 R4, RZ, RZ, R14 ;  /* 0x000000ffff047224 */ /* 0x000fcc00078e000e */
[----:B------:R-:W0:Y:S01]  /*38a0*/  LDC R31, c[0x0][0x610] ;  /* 0x00018400ff1f7b82 */ /* 0x000e220000000800 */
[----:B------:R-:W-:Y:S05]  /*38b0*/  @!P0 BRA `(.L_x_60) ;  /* 0x0000000000288947 */ /* 0x000fea0003800000 */
[----:B------:R-:W4:Y:S02]  /*38c0*/  LDC R3, c[0x0][0x64c] ;  /* 0x00019300ff037b82 */ /* 0x000f240000000800 */
[----:B----4-:R-:W-:-:S05]  /*38d0*/  IADD3 R3, P0, R14, R3, RZ ;  /* 0x000000030e037210 */ /* 0x010fca0007f1e0ff */
        /* <DEDUP_REMOVED lines=8> */
.L_x_60:
[----:B------:R-:W-:Y:S01]  /*3960*/  ISETP.NE.AND P0, PT, R16, 0x1, PT ;  /* 0x000000011000780c */ /* 0x000fe20003f05270 */
[----:B-1----:R-:W-:Y:S01]  /*3970*/  VIADD R7, R20, 0xffffffff ;  /* 0xffffffff14077836 */ /* 0x002fe20000000000 */
[----:B0-----:R-:W-:Y:S01]  /*3980*/  SHF.R.U64 R0, R4, R27, R5 ;  /* 0x0000001b04007219 */ /* 0x001fe20000001205 */
[----:B------:R-:W-:Y:S01]  /*3990*/  IMAD.MOV R13, RZ, RZ, -R13 ;  /* 0x000000ffff0d7224 */ /* 0x000fe200078e0a0d */
[----:B------:R-:W-:Y:S01]  /*39a0*/  LOP3.LUT R5, R10, R25, RZ, 0xc0, !PT ;  /* 0x000000190a057212 */ /* 0x000fe200078ec0ff */
[----:B------:R-:W-:Y:S01]  /*39b0*/  IMAD.MOV.U32 R4, RZ, RZ, 0x1 ;  /* 0x00000001ff047424 */ /* 0x000fe200078e00ff */
[----:B------:R-:W-:Y:S01]  /*39c0*/  LOP3.LUT R12, R12, R7, RZ, 0xc0, !PT ;  /* 0x000000070c0c7212 */ /* 0x000fe200078ec0ff */
[----:B------:R-:W-:Y:S02]  /*39d0*/  IMAD.MOV R3, RZ, RZ, -R0 ;  /* 0x000000ffff037224 */ /* 0x000fe400078e0a00 */
[----:B------:R-:W-:Y:S02]  /*39e0*/  IMAD R0, R26, R0, R5 ;  /* 0x000000001a007224 */ /* 0x000fe400078e0205 */
[----:B---3--:R-:W-:-:S02]  /*39f0*/  IMAD R3, R3, R30, R14 ;  /* 0x0000001e03037224 */ /* 0x008fc400078e020e */
[----:B--2---:R-:W-:Y:S02]  /*3a00*/  @P0 IMAD R21, R15, R13, R24 ;  /* 0x0000000d0f150224 */ /* 0x004fe400078e0218 */
[----:B------:R-:W-:Y:S01]  /*3a10*/  IMAD R5, R3, R20, R12 ;  /* 0x0000001403057224 */ /* 0x000fe200078e020c */
[----:B------:R-:W-:Y:S01]  /*3a20*/  PRMT R3, R4, 0x7610, R3 ;  /* 0x0000761004037816 */ /* 0x000fe20000000003 */
[----:B------:R-:W-:-:S05]  /*3a30*/  IMAD R0, R0, R31, R21 ;  /* 0x0000001f00007224 */ /* 0x000fca00078e0215 */
[----:B------:R-:W-:Y:S02]  /*3a40*/  SEL R43, R5, R0, !P0 ;  /* 0x00000000052b7207 */ /* 0x000fe40004000000 */
[----:B------:R-:W-:-:S07]  /*3a50*/  SEL R0, R0, R5, !P0 ;  /* 0x0000000500007207 */ /* 0x000fce0004000000 */
.L_x_58:
[----:B------:R-:W-:Y:S01]  /*3a60*/  LOP3.LUT P0, RZ, R3, 0xff, RZ, 0xc0, !PT ;  /* 0x000000ff03ff7812 */ /* 0x000fe2000780c0ff */
[----:B------:R-:W-:-:S12]  /*3a70*/  IMAD.MOV.U32 R42, RZ, RZ, R0 ;  /* 0x000000ffff2a7224 */ /* 0x000fd800078e0000 */
[----:B------:R-:W-:Y:S05]  /*3a80*/  @P0 BRA `(.L_x_61) ;  /* 0xffffffd400880947 */ /* 0x000fea000383ffff */
[----:B------:R-:W-:Y:S05]  /*3a90*/  EXIT ;  /* 0x000000000000794d */ /* 0x000fea0003800000 */
.L_x_4:
[----:B0-----:R-:W-:Y:S01]  /*3aa0*/  ULDC.64 UR4, c[0x0][0x650] ;  /* 0x0001940000047ab9 */ /* 0x001fe20000000a00 */
        /* <DEDUP_REMOVED lines=25> */
.L_x_63:
[--C-:B------:R-:W-:Y:S01]  /*3c40*/  SHF.R.U64 R12, R10, R14, R11.reuse ;  /* 0x0000000e0a0c7219 */ /* 0x100fe2000000120b */
[----:B------:R-:W0:Y:S01]  /*3c50*/  LDC R22, c[0x0][0x618] ;  /* 0x00018600ff167b82 */ /* 0x000e220000000800 */
[----:B------:R-:W-:Y:S01]  /*3c60*/  I2FP.F32.U32 R8, R4 ;  /* 0x0000000400087245 */ /* 0x000fe20000201000 */
[----:B------:R-:W-:Y:S01]  /*3c70*/  ULDC UR4, c[0x0][0x150] ;  /* 0x0000540000047ab9 */ /* 0x000fe20000000800 */
[----:B------:R-:W-:Y:S01]  /*3c80*/  SHF.R.U32.HI R5, RZ, R14, R11 ;  /* 0x0000000eff057219 */ /* 0x000fe2000001160b */
[----:B------:R-:W-:Y:S01]  /*3c90*/  IMAD.MOV.U32 R6, RZ, RZ, R2 ;  /* 0x000000ffff067224 */ /* 0x000fe200078e0002 */
[----:B------:R-:W-:Y:S01]  /*3ca0*/  IADD3 R9, P0, RZ, -R12, RZ ;  /* 0x8000000cff097210 */ /* 0x000fe20007f1e0ff */
[----:B------:R-:W-:Y:S01]  /*3cb0*/  FMUL R11, R8, UR4 ;  /* 0x00000004080b7c20 */ /* 0x000fe20008400000 */
[----:B------:R-:W-:Y:S01]  /*3cc0*/  IMAD.MOV.U32 R7, RZ, RZ, R17 ;  /* 0x000000ffff077224 */ /* 0x000fe200078e0011 */
[----:B------:R-:W1:Y:S01]  /*3cd0*/  LDC.64 R24, c[0x0][0x640] ;  /* 0x00019000ff187b82 */ /* 0x000e620000000a00 */
[----:B------:R-:W-:Y:S01]  /*3ce0*/  ULDC UR4, c[0x0][0x154] ;  /* 0x0000550000047ab9 */ /* 0x000fe20000000800 */
[----:B------:R-:W-:-:S02]  /*3cf0*/  IMAD.X R5, RZ, RZ, ~R5, P0 ;  /* 0x000000ffff057224 */ /* 0x000fc400000e0e05 */
[----:B------:R-:W2:Y:S01]  /*3d00*/  F2I.U32.TRUNC.NTZ R11, R11 ;  /* 0x0000000b000b7305 */ /* 0x000ea2000020f000 */
[----:B------:R-:W-:-:S03]  /*3d10*/  IMAD.WIDE.U32 R6, R9, R20, R6 ;  /* 0x0000001409067225 */ /* 0x000fc600078e0006 */
[----:B------:R-:W3:Y:S01]  /*3d20*/  LDC R13, c[0x0][0x144] ;  /* 0x00005100ff0d7b82 */ /* 0x000ee20000000800 */
[----:B------:R-:W-:-:S04]  /*3d30*/  IMAD R8, R5, R20, RZ ;  /* 0x0000001405087224 */ /* 0x000fc800078e02ff */
[----:B------:R-:W-:Y:S02]  /*3d40*/  IMAD R5, R9, R21, R8 ;  /* 0x0000001509057224 */ /* 0x000fe400078e0208 */
[----:B------:R-:W-:Y:S01]  /*3d50*/  IMAD.MOV.U32 R8, RZ, RZ, -0x1 ;  /* 0xffffffffff087424 */ /* 0x000fe200078e00ff */
[----:B------:R-:W4:Y:S01]  /*3d60*/  LDC R14, c[0x0][0x608] ;  /* 0x00018200ff0e7b82 */ /* 0x000f220000000800 */
[----:B------:R-:W-:Y:S01]  /*3d70*/  IMAD.IADD R5, R7, 0x1, R5 ;  /* 0x0000000107057824 */ /* 0x000fe200078e0205 */
[----:B------:R-:W-:-:S04]  /*3d80*/  I2FP.F32.U32 R7, R3 ;  /* 0x0000000300077245 */ /* 0x000fc80000201000 */
[-C--:B0-----:R-:W-:Y:S01]  /*3d90*/  SHF.R.U64 R10, R6, R22.reuse, R5 ;  /* 0x00000016060a7219 */ /* 0x081fe20000001205 */
[----:B--2---:R-:W-:Y:S01]  /*3da0*/  IMAD.MOV R6, RZ, RZ, -R11 ;  /* 0x000000ffff067224 */ /* 0x004fe200078e0a0b */
[----:B------:R-:W0:Y:S01]  /*3db0*/  LDC R9, c[0x0][0x658] ;  /* 0x00019600ff097b82 */ /* 0x000e220000000800 */
[----:B-1----:R-:W-:Y:S01]  /*3dc0*/  ISETP.NE.U32.AND P0, PT, R24, RZ, PT ;  /* 0x000000ff1800720c */ /* 0x002fe20003f05070 */
[----:B------:R-:W-:Y:S01]  /*3dd0*/  FMUL R7, R7, UR4 ;  /* 0x0000000407077c20 */ /* 0x000fe20008400000 */
[----:B------:R-:W-:Y:S02]  /*3de0*/  SHF.R.U32.HI R5, RZ, R22, R5 ;  /* 0x00000016ff057219 */ /* 0x000fe40000011605 */
[----:B------:R-:W-:-:S03]  /*3df0*/  ISETP.NE.AND.EX P0, PT, R25, RZ, PT, P0 ;  /* 0x000000ff1900720c */ /* 0x000fc60003f05300 */
[----:B------:R-:W1:Y:S01]  /*3e00*/  LDC R20, c[0x0][0x148] ;  /* 0x00005200ff147b82 */ /* 0x000e620000000800 */
[----:B---3--:R-:W-:Y:S02]  /*3e10*/  IMAD R23, R13, R6, R4 ;  /* 0x000000060d177224 */ /* 0x008fe400078e0204 */
[----:B------:R-:W-:-:S05]  /*3e20*/  IMAD.MOV.U32 R6, RZ, RZ, 0x1 ;  /* 0x00000001ff067424 */ /* 0x000fca00078e00ff */
[----:B------:R-:W2:Y:S01]  /*3e30*/  LDC R21, c[0x0][0x600] ;  /* 0x00018000ff157b82 */ /* 0x000ea20000000800 */
[-CC-:B----4-:R-:W-:Y:S02]  /*3e40*/  SHF.R.U64 R13, R10, R14.reuse, R5.reuse ;  /* 0x0000000e0a0d7219 */ /* 0x190fe40000001205 */
[----:B------:R-:W-:Y:S02]  /*3e50*/  SHF.R.U32.HI R4, RZ, R14, R5 ;  /* 0x0000000eff047219 */ /* 0x000fe40000011605 */
[----:B------:R3:W4:Y:S03]  /*3e60*/  F2I.U32.TRUNC.NTZ R14, R7 ;  /* 0x00000007000e7305 */ /* 0x000726000020f000 */
[----:B------:R-:W1:Y:S01]  /*3e70*/  LDC R26, c[0x0][0x648] ;  /* 0x00019200ff1a7b82 */ /* 0x000e620000000800 */
[-C--:B0-----:R-:W-:Y:S02]  /*3e80*/  SHF.R.U64 R15, R13, R9.reuse, R4 ;  /* 0x000000090d0f7219 */ /* 0x081fe40000001204 */
[----:B------:R-:W-:-:S02]  /*3e90*/  SHF.L.U32 R8, R8, R9, RZ ;  /* 0x0000000908087219 */ /* 0x000fc400000006ff */
[-C--:B------:R-:W-:Y:S01]  /*3ea0*/  SHF.R.U32.HI R5, RZ, R9.reuse, R4 ;  /* 0x00000009ff057219 */ /* 0x080fe20000011604 */
[----:B------:R-:W-:Y:S01]  /*3eb0*/  IMAD.MOV.U32 R4, RZ, RZ, R15 ;  /* 0x000000ffff047224 */ /* 0x000fe200078e000f */
[----:B------:R-:W-:Y:S01]  /*3ec0*/  SHF.L.U32 R22, R6, R9, RZ ;  /* 0x0000000906167219 */ /* 0x000fe200000006ff */
[----:B------:R-:W0:Y:S01]  /*3ed0*/  LDC R27, c[0x0][0x638] ;  /* 0x00018e00ff1b7b82 */ /* 0x000e220000000800 */
[----:B------:R-:W-:-:S07]  /*3ee0*/  LOP3.LUT R28, RZ, R8, RZ, 0x33, !PT ;  /* 0x00000008ff1c7212 */ /* 0x000fce00078e33ff */
        /* <DEDUP_REMOVED lines=12> */
.L_x_64:
[----:B------:R-:W-:Y:S01]  /*3fb0*/  ISETP.NE.AND P0, PT, R16, 0x1, PT ;  /* 0x000000011000780c */ /* 0x000fe20003f05270 */
[----:B--2---:R-:W-:Y:S01]  /*3fc0*/  VIADD R7, R21, 0xffffffff ;  /* 0xffffffff15077836 */ /* 0x004fe20000000000 */
[----:B-1----:R-:W-:Y:S01]  /*3fd0*/  SHF.R.U64 R5, R4, R26, R5 ;  /* 0x0000001a04057219 */ /* 0x002fe20000001205 */
[----:B------:R-:W-:Y:S01]  /*3fe0*/  IMAD.MOV R14, RZ, RZ, -R14 ;  /* 0x000000ffff0e7224 */ /* 0x000fe200078e0a0e */
[----:B------:R-:W-:Y:S01]  /*3ff0*/  LOP3.LUT R4, R13, R28, RZ, 0xc0, !PT ;  /* 0x0000001c0d047212 */ /* 0x000fe200078ec0ff */
[----:B------:R-:W-:Y:S01]  /*4000*/  IMAD.MOV.U32 R8, RZ, RZ, R12 ;  /* 0x000000ffff087224 */ /* 0x000fe200078e000c */
[----:B------:R-:W-:Y:S01]  /*4010*/  LOP3.LUT R10, R10, R7, RZ, 0xc0, !PT ;  /* 0x000000070a0a7212 */ /* 0x000fe200078ec0ff */
[----:B------:R-:W-:Y:S02]  /*4020*/  IMAD.MOV R6, RZ, RZ, -R5 ;  /* 0x000000ffff067224 */ /* 0x000fe400078e0a05 */
[----:B------:R-:W-:-:S04]  /*4030*/  IMAD R4, R22, R5, R4 ;  /* 0x0000000516047224 */ /* 0x000fc800078e0204 */
[----:B------:R-:W-:Y:S02]  /*4040*/  @P0 IMAD R23, R20, R14, R3 ;  /* 0x0000000e14170224 */ /* 0x000fe400078e0203 */
[----:B0-----:R-:W-:Y:S02]  /*4050*/  IMAD R3, R6, R27, R15 ;  /* 0x0000001b06037224 */ /* 0x001fe400078e020f */
[----:B------:R-:W-:Y:S02]  /*4060*/  IMAD R7, R4, R29, R23 ;  /* 0x0000001d04077224 */ /* 0x000fe400078e0217 */
[----:B------:R-:W-:Y:S02]  /*4070*/  IMAD R4, R3, R21, R10 ;  /* 0x0000001503047224 */ /* 0x000fe400078e020a */
[----:B------:R-:W-:-:S03]  /*4080*/  IMAD.MOV.U32 R6, RZ, RZ, 0x1 ;  /* 0x00000001ff067424 */ /* 0x000fc600078e00ff */
[----:B------:R-:W-:Y:S02]  /*4090*/  SEL R9, R4, R7, !P0 ;  /* 0x0000000704097207 */ /* 0x000fe40004000000 */
[----:B------:R-:W-:-:S07]  /*40a0*/  SEL R7, R7, R4, !P0 ;  /* 0x0000000407077207 */ /* 0x000fce0004000000 */
.L_x_62:
[----:B------:R-:W-:-:S08]  /*40b0*/  NOP ;  /* 0x0000000000007918 */ /* 0x000fd00000000000 */
[----:B------:R-:W0:-:S00]  /*40c0*/  USETMAXREG.DEALLOC.CTAPOOL 0x28 ;  /* 0x00000028000079c8 */ /* 0x000e0000080e0500 */
[----:B0-----:R-:W-:-:S13]  /*40d0*/  ISETP.NE.AND P0, PT, R0, RZ, PT ;  /* 0x000000ff0000720c */ /* 0x001fda0003f05270 */
[----:B------:R-:W-:Y:S05]  /*40e0*/  @P0 EXIT ;  /* 0x000000000000094d */ /* 0x000fea0003800000 */
[----:B------:R-:W-:Y:S01]  /*40f0*/  LOP3.LUT P0, RZ, R6, 0xff, RZ, 0xc0, !PT ;  /* 0x000000ff06ff7812 */ /* 0x000fe2000780c0ff */
[----:B------:R-:W-:Y:S02]  /*4100*/  IMAD.MOV.U32 R0, RZ, RZ, 0x1 ;  /* 0x00000001ff007424 */ /* 0x000fe400078e00ff */
[----:B------:R-:W-:-:S10]  /*4110*/  IMAD.MOV.U32 R13, RZ, RZ, RZ ;  /* 0x000000ffff0d7224 */ /* 0x000fd400078e00ff */
[----:B------:R-:W-:Y:S05]  /*4120*/  @!P0 BRA `(.L_x_65) ;  /* 0x0000000c00348947 */ /* 0x000fea0003800000 */
[----:B------:R-:W0:Y:S01]  /*4130*/  LDC R0, c[0x0][0x28c] ;  /* 0x0000a300ff007b82 */ /* 0x000e220000000800 */
[----:B------:R-:W-:Y:S01]  /*4140*/  ULDC UR5, c[0x0][0x600] ;  /* 0x0001800000057ab9 */ /* 0x000fe20000000800 */
[----:B------:R-:W-:Y:S01]  /*4150*/  ULDC UR4, c[0x0][0xc] ;  /* 0x0000030000047ab9 */ /* 0x000fe20000000800 */
[----:B------:R-:W-:Y:S01]  /*4160*/  UIADD3 UR16, UR5, -0x1, URZ ;  /* 0xffffffff05107890 */ /* 0x000fe2000fffe03f */
[C---:B------:R-:W-:Y:S01]  /*4170*/  LOP3.LUT P2, RZ, R18.reuse, 0x7f, RZ, 0xc0, !PT ;  /* 0x0000007f12ff7812 */ /* 0x040fe2000784c0ff */
[----:B------:R-:W-:Y:S01]  /*4180*/  ULDC UR6, c[0x0][0x658] ;  /* 0x0001960000067ab9 */ /* 0x000fe20000000800 */
[----:B------:R-:W-:Y:S01]  /*4190*/  ULDC UR5, c[0x0][0x10] ;  /* 0x0000040000057ab9 */ /* 0x000fe20000000800 */
[----:B------:R-:W-:Y:S01]  /*41a0*/  UMOV UR7, 0xffffffff ;  /* 0xffffffff00077882 */ /* 0x000fe20000000000 */
[----:B------:R-:W-:Y:S01]  /*41b0*/  UMOV UR8, 0x1 ;  /* 0x0000000100087882 */ /* 0x000fe20000000000 */
[----:B------:R-:W-:Y:S01]  /*41c0*/  UIMAD.WIDE.U32 UR4, UR4, UR5, URZ ;  /* 0x00000005040472a5 */ /* 0x000fe2000f8e003f */
[----:B------:R-:W-:Y:S01]  /*41d0*/  LOP3.LUT P0, RZ, R18, 0x1f, RZ, 0xc0, !PT ;  /* 0x0000001f12ff7812 */ /* 0x000fe2000780c0ff */
[----:B------:R-:W-:Y:S01]  /*41e0*/  USHF.L.U32 UR7, UR7, UR6, URZ ;  /* 0x0000000607077299 */ /* 0x000fe2000800063f */
[----:B------:R-:W-:Y:S01]  /*41f0*/  BSSY B0, `(.L_x_65) ;  /* 0x00000c0000007945 */ /* 0x000fe20003800000 */
[----:B------:R-:W-:Y:S01]  /*4200*/  USHF.L.U32 UR18, UR8, UR6, URZ ;  /* 0x0000000608127299 */ /* 0x000fe2000800063f */
[----:B------:R-:W-:Y:S01]  /*4210*/  IMAD.MOV.U32 R18, RZ, RZ, 0x1 ;  /* 0x00000001ff127424 */ /* 0x000fe200078e00ff */
[----:B------:R-:W-:Y:S01]  /*4220*/  LOP3.LUT R12, R19, 0x2, RZ, 0xfc, !PT ;  /* 0x00000002130c7812 */ /* 0x000fe200078efcff */
[----:B------:R-:W-:Y:S01]  /*4230*/  ULDC UR6, c[0x0][0x14] ;  /* 0x0000050000067ab9 */ /* 0x000fe20000000800 */
[----:B------:R-:W-:Y:S01]  /*4240*/  PLOP3.LUT P0, PT, P0, P2, PT, 0x8a, 0x0 ;  /* 0x000000000000781c */ /* 0x000fe20000705172 */
[----:B------:R-:W-:Y:S01]  /*4250*/  UIMAD.WIDE.U32 UR20, UR4, UR6, URZ ;  /* 0x00000006041472a5 */ /* 0x000fe2000f8e003f */
[----:B------:R-:W-:Y:S01]  /*4260*/  IMAD.MOV.U32 R13, RZ, RZ, RZ ;  /* 0x000000ffff0d7224 */ /* 0x000fe200078e00ff */
[----:B------:R-:W-:-:S02]  /*4270*/  UIMAD UR13, UR5, UR6, URZ ;  /* 0x00000006050d72a4 */ /* 0x000fc4000f8e023f */
[----:B------:R-:W-:Y:S01]  /*4280*/  ULOP3.LUT UR17, URZ, UR7, URZ, 0x33, !UPT ;  /* 0x000000073f117292 */ /* 0x000fe2000f8e333f */
[----:B0-----:R-:W-:Y:S01]  /*4290*/  VIADD R0, R0, 0x1f ;  /* 0x0000001f00007836 */ /* 0x001fe20000000000 */
[----:B------:R-:W-:Y:S01]  /*42a0*/  UIADD3 UR13, UR21, UR13, URZ ;  /* 0x0000000d150d7290 */ /* 0x000fe2000fffe03f */
[----:B------:R-:W-:-:S03]  /*42b0*/  ULDC.64 UR22, c[0x0][0x198] ;  /* 0x0000660000167ab9 */ /* 0x000fc60000000a00 */
[----:B------:R-:W-:-:S04]  /*42c0*/  SHF.R.S32.HI R3, RZ, 0x1f, R0 ;  /* 0x0000001fff037819 */ /* 0x000fc80000011400 */
[----:B------:R-:W-:Y:S01]  /*42d0*/  LEA.HI R3, R3, R0, RZ, 0x5 ;  /* 0x0000000003037211 */ /* 0x000fe200078f28ff */
[----:B------:R-:W-:-:S03]  /*42e0*/  IMAD.MOV.U32 R0, RZ, RZ, 0x1 ;  /* 0x00000001ff007424 */ /* 0x000fc600078e00ff */
[----:B------:R-:W-:-:S05]  /*42f0*/  SHF.R.S32.HI R10, RZ, 0x5, R3 ;  /* 0x00000005ff0a7819 */ /* 0x000fca0000011403 */
[----:B------:R-:W-:-:S07]  /*4300*/  VIADD R11, R10, 0x1 ;  /* 0x000000010a0b7836 */ /* 0x000fce0000000000 */
.L_x_77:
[----:B------:R-:W-:-:S03]  /*4310*/  UMOV UR4, 0xffffffff ;  /* 0xffffffff00047882 */ /* 0x000fc60000000000 */
[----:B------:R-:W-:Y:S05]  /*4320*/  BRA.DIV UR4, `(.L_x_66) ;  /* 0x0000001204e47947 */ /* 0x000fea000b800000 */
[----:B------:R-:W-:-:S13]  /*4330*/  ELECT P6, URZ, PT ;  /* 0x00000000003f782f */ /* 0x000fda00038c0000 */
.L_x_97:
[----:B------:R-:W0:Y:S01]  /*4340*/  LDC R3, c[0x0][0x28c] ;  /* 0x0000a300ff037b82 */ /* 0x000e220000000800 */
[----:B------:R-:W-:Y:S01]  /*4350*/  BSSY B1, `(.L_x_67) ;  /* 0x0000037000017945 */ /* 0x000fe20003800000 */
[----:B0-----:R-:W-:-:S13]  /*4360*/  ISETP.LT.OR P6, PT, R3, 0x1, !P6 ;  /* 0x000000010300780c */ /* 0x001fda00077c1670 */
[----:B------:R-:W-:Y:S05]  /*4370*/  @P6 BRA `(.L_x_68) ;  /* 0x0000000000d06947 */ /* 0x000fea0003800000 */
[----:B------:R-:W-:Y:S02]  /*4380*/  IMAD.SHL.U32 R9, R9, 0x10, RZ ;  /* 0x0000001009097824 */ /* 0x000fe400078e00ff */
[----:B------:R-:W-:Y:S02]  /*4390*/  IMAD.SHL.U32 R14, R7, 0x100, RZ ;  /* 0x00000100070e7824 */ /* 0x000fe400078e00ff */
[----:B------:R-:W-:Y:S02]  /*43a0*/  IMAD.MOV.U32 R21, RZ, RZ, RZ ;  /* 0x000000ffff157224 */ /* 0x000fe400078e00ff */
[----:B------:R-:W-:Y:S02]  /*43b0*/  IMAD.MOV.U32 R3, RZ, RZ, R11 ;  /* 0x000000ffff037224 */ /* 0x000fe400078e000b */
[----:B------:R-:W-:Y:S02]  /*43c0*/  IMAD.MOV.U32 R4, RZ, RZ, R0 ;  /* 0x000000ffff047224 */ /* 0x000fe400078e0000 */
[----:B------:R-:W-:-:S07]  /*43d0*/  IMAD.MOV.U32 R5, RZ, RZ, R13 ;  /* 0x000000ffff057224 */ /* 0x000fce00078e000d */
.L_x_72:
[----:B------:R-:W0:Y:S01]  /*43e0*/  S2R R7, SR_CgaCtaId ;  /* 0x0000000000077919 */ /* 0x000e220000008800 */
[----:B------:R-:W-:-:S04]  /*43f0*/  MOV R6, 0x400 ;  /* 0x0000040000067802 */ /* 0x000fc80000000f00 */
[----:B0-----:R-:W-:Y:S02]  /*4400*/  LEA R20, R7, R6, 0x18 ;  /* 0x0000000607147211 */ /* 0x001fe400078ec0ff */
[----:B------:R-:W-:Y:S01]  /*4410*/  SHF.L.U32 R6, R4, 0x1f, RZ ;  /* 0x0000001f04067819 */ /* 0x000fe200000006ff */
[----:B------:R-:W0:Y:S02]  /*4420*/  @!P2 LDC R7, c[0x0][0x500] ;  /* 0x00014000ff07ab82 */ /* 0x000e240000000800 */
[----:B------:R-:W-:-:S04]  /*4430*/  IMAD R15, R5, 0x8, R20 ;  /* 0x00000008050f7824 */ /* 0x000fc800078e0214 */
[----:B------:R-:W1:Y:S02]  /*4440*/  SYNCS.PHASECHK.TRANS64.TRYWAIT P1, [R15+URZ+0x68], R6 ;  /* 0x000068060f0075a7 */ /* 0x000e64000802017f */
[----:B-1----:R-:W-:Y:S05]  /*4450*/  @!P1 BRA `(.L_x_69) ;  /* 0x0000001000b89947 */ /* 0x002fea0003800000 */
.L_x_98:
[----:B-1----:R-:W-:Y:S01]  /*4460*/  PRMT R6, R12, 0x9910, RZ ;  /* 0x000099100c067816 */ /* 0x002fe200000000ff */
[----:B0-----:R0:W-:Y:S03]  /*4470*/  @!P2 SYNCS.ARRIVE.TRANS64 RZ, [R15+URZ], R7 ;  /* 0x000000070fffa9a7 */ /* 0x0011e6000800003f */
[----:B------:R-:W-:-:S13]  /*4480*/  ISETP.NE.AND P1, PT, R6, 0x2, PT ;  /* 0x000000020600780c */ /* 0x000fda0003f25270 */
[----:B0-----:R-:W-:Y:S05]  /*4490*/  @P1 BRA `(.L_x_70) ;  /* 0x0000000000041947 */ /* 0x001fea0003800000 */
[----:B------:R-:W-:Y:S01]  /*44a0*/  BPT.TRAP 0x1 ;  /* 0x000000040000795c */ /* 0x000fe20000300000 */
.L_x_70:
[----:B------:R-:W-:Y:S05]  /*44b0*/  @P0 BRA `(.L_x_71) ;  /* 0x0000000000040947 */ /* 0x000fea0003800000 */
[----:B------:R-:W-:Y:S01]  /*44c0*/  BPT.TRAP 0x1 ;  /* 0x000000040000795c */ /* 0x000fe20000300000 */
.L_x_71:
[--C-:B------:R-:W-:Y:S01]  /*44d0*/  IMAD R6, R5, 0x4000, R20.reuse ;  /* 0x0000400005067824 */ /* 0x100fe200078e0214 */
[----:B------:R-:W-:Y:S01]  /*44e0*/  R2UR UR9, R15 ;  /* 0x000000000f0972ca */ /* 0x000fe200000e0000 */
[----:B------:R-:W-:Y:S01]  /*44f0*/  IMAD R20, R5, 0x400, R20 ;  /* 0x0000040005147824 */ /* 0x000fe200078e0214 */
[----:B------:R-:W-:Y:S01]  /*4500*/  UIADD3 UR4, UP0, UR22, 0xf0, URZ ;  /* 0x000000f016047890 */ /* 0x000fe2000ff1e03f */
[----:B------:R-:W-:Y:S01]  /*4510*/  VIADD R3, R3, 0xffffffff ;  /* 0xffffffff03037836 */ /* 0x000fe20000000000 */
[----:B------:R-:W-:Y:S01]  /*4520*/  R2UR UR5, R6 ;  /* 0x00000000060572ca */ /* 0x000fe200000e0000 */
[----:B------:R-:W-:Y:S01]  /*4530*/  UIADD3 UR24, UP1, UR22, 0x1f0, URZ ;  /* 0x000001f016187890 */ /* 0x000fe2000ff3e03f */
[----:B------:R-:W-:Y:S01]  /*4540*/  R2UR UR8, R20 ;  /* 0x00000000140872ca */ /* 0x000fe200000e0000 */
[----:B------:R-:W-:Y:S01]  /*4550*/  VIADD R5, R5, 0x1 ;  /* 0x0000000105057836 */ /* 0x000fe20000000000 */
[----:B------:R-:W-:Y:S01]  /*4560*/  R2UR UR11, R14 ;  /* 0x000000000e0b72ca */ /* 0x000fe200000e0000 */
[----:B------:R-:W-:Y:S01]  /*4570*/  UIADD3.X UR25, URZ, UR23, URZ, UP1, !UPT ;  /* 0x000000173f197290 */ /* 0x000fe20008ffe43f */
[----:B------:R-:W-:Y:S01]  /*4580*/  R2UR UR10, R21 ;  /* 0x00000000150a72ca */ /* 0x000fe200000e0000 */
[----:B------:R-:W-:Y:S01]  /*4590*/  UMOV UR6, 0x0 ;  /* 0x0000000000067882 */ /* 0x000fe20000000000 */
[----:B------:R-:W-:Y:S01]  /*45a0*/  R2UR UR12, R8 ;  /* 0x00000000080c72ca */ /* 0x000fe200000e0000 */
[----:B------:R-:W-:Y:S01]  /*45b0*/  UMOV UR7, 0x10000000 ;  /* 0x1000000000077882 */ /* 0x000fe20000000000 */
[----:B------:R-:W-:Y:S01]  /*45c0*/  R2UR UR19, R9 ;  /* 0x00000000091372ca */ /* 0x000fe200000e0000 */
[----:B------:R-:W-:Y:S01]  /*45d0*/  VIADD R21, R21, 0x20 ;  /* 0x0000002015157836 */ /* 0x000fe20000000000 */
[----:B------:R-:W-:Y:S01]  /*45e0*/  ISETP.GT.AND P3, PT, R3, 0x1, PT ;  /* 0x000000010300780c */ /* 0x000fe20003f64270 */
[----:B------:R-:W-:Y:S01]  /*45f0*/  UIADD3 UR14, UR5, 0x180, URZ ;  /* 0x00000180050e7890 */ /* 0x000fe2000fffe03f */
[----:B------:R-:W-:Y:S01]  /*4600*/  ISETP.NE.AND P1, PT, R5, 0xd, PT ;  /* 0x0000000d0500780c */ /* 0x000fe20003f25270 */
[----:B------:R-:W-:-:S02]  /*4610*/  UIADD3.X UR5, URZ, UR23, URZ, UP0, !UPT ;  /* 0x000000173f057290 */ /* 0x000fc400087fe43f */
[----:B------:R-:W-:Y:S01]  /*4620*/  UIADD3 UR15, UR8, 0x34180, URZ ;  /* 0x00034180080f7890 */ /* 0x000fe2000fffe03f */
[----:B------:R-:W-:Y:S02]  /*4630*/  SEL R7, RZ, 0x1, P1 ;  /* 0x00000001ff077807 */ /* 0x000fe40000800000 */
[----:B------:R-:W-:Y:S01]  /*4640*/  UMOV UR8, UR14 ;  /* 0x0000000e00087c82 */ /* 0x000fe20008000000 */
[----:B------:R-:W-:Y:S02]  /*4650*/  SEL R5, R5, RZ, P1 ;  /* 0x000000ff05057207 */ /* 0x000fe40000800000 */
[----:B------:R-:W-:Y:S01]  /*4660*/  LOP3.LUT R4, R4, R7, RZ, 0x3c, !PT ;  /* 0x0000000704047212 */ /* 0x000fe200078e3cff */
[----:B------:R0:W-:Y:S02]  /*4670*/  UTMALDG.3D [UR8], [UR4], desc[UR6] ;  /* 0x00000608040075b4 */ /* 0x0001e40008011000 */
[----:B0-----:R-:W-:Y:S01]  /*4680*/  UMOV UR8, UR15 ;  /* 0x0000000f00087c82 */ /* 0x001fe20008000000 */
[----:B------:R-:W-:-:S02]  /*4690*/  UMOV UR11, UR19 ;  /* 0x00000013000b7c82 */ /* 0x000fc40008000000 */
[----:B------:R0:W-:Y:S02]  /*46a0*/  UTMALDG.3D [UR8], [UR24], desc[UR6] ;  /* 0x00000608180075b4 */ /* 0x0001e40008011000 */
[----:B0-----:R-:W-:Y:S05]  /*46b0*/  @P3 BRA `(.L_x_72) ;  /* 0xfffffffc00483947 */ /* 0x001fea000383ffff */
.L_x_68:
[----:B------:R-:W-:Y:S05]  /*46c0*/  BSYNC B1 ;  /* 0x0000000000017941 */ /* 0x000fea0003800000 */
.L_x_67:
[----:B------:R-:W-:Y:S01]  /*46d0*/  LOP3.LUT P3, RZ, R18, 0xff, RZ, 0xc0, !PT ;  /* 0x000000ff12ff7812 */ /* 0x000fe2000786c0ff */
[----:B------:R-:W-:Y:S01]  /*46e0*/  IMAD.IADD R6, R10, 0x1, R13 ;  /* 0x000000010a067824 */ /* 0x000fe200078e020d */
[----:B------:R-:W-:Y:S01]  /*46f0*/  IADD3 R2, P4, R2, UR20, RZ ;  /* 0x0000001402027c10 */ /* 0x000fe2000ff9e0ff */
[----:B------:R-:W-:Y:S01]  /*4700*/  ULDC.64 UR4, c[0x0][0x650] ;  /* 0x0001940000047ab9 */ /* 0x000fe20000000a00 */
[----:B------:R-:W-:Y:S01]  /*4710*/  BSSY B1, `(.L_x_73) ;  /* 0x000006b000017945 */ /* 0x000fe20003800000 */
[----:B------:R-:W-:Y:S01]  /*4720*/  IMAD.MOV.U32 R7, RZ, RZ, -0x1 ;  /* 0xffffffffff077424 */ /* 0x000fe200078e00ff */
[----:B------:R-:W-:Y:S01]  /*4730*/  ISETP.GT.U32.AND P1, PT, R6, 0xc, PT ;  /* 0x0000000c0600780c */ /* 0x000fe20003f24070 */
[----:B------:R-:W-:Y:S01]  /*4740*/  IMAD.MOV.U32 R9, RZ, RZ, -0x1 ;  /* 0xffffffffff097424 */ /* 0x000fe200078e00ff */
[----:B------:R-:W-:Y:S01]  /*4750*/  IADD3.X R17, R17, UR13, RZ, P4, !PT ;  /* 0x0000000d11117c10 */ /* 0x000fe2000a7fe4ff */
[----:B------:R-:W-:Y:S01]  /*4760*/  IMAD.MOV.U32 R8, RZ, RZ, -0x1 ;  /* 0xffffffffff087424 */ /* 0x000fe200078e00ff */
[----:B------:R-:W-:-:S02]  /*4770*/  ISETP.LT.U32.AND P1, PT, R10, 0xd, P1 ;  /* 0x0000000d0a00780c */ /* 0x000fc40000f21070 */
[----:B------:R-:W-:Y:S01]  /*4780*/  PRMT R18, RZ, 0x7610, R18 ;  /* 0x00007610ff127816 */ /* 0x000fe20000000012 */
[----:B------:R-:W0:Y:S01]  /*4790*/  @P3 S2R R4, SR_CgaCtaId ;  /* 0x0000000000043919 */ /* 0x000e220000008800 */
[----:B------:R-:W-:-:S04]  /*47a0*/  @P3 MOV R3, 0x400 ;  /* 0x0000040000033802 */ /* 0x000fc80000000f00 */
[----:B0-----:R-:W-:Y:S01]  /*47b0*/  @P3 LEA R3, R4, R3, 0x18 ;  /* 0x0000000304033211 */ /* 0x001fe200078ec0ff */
[----:B------:R-:W-:-:S03]  /*47c0*/  IMAD.WIDE.U32 R4, R6, 0x4ec4ec4f, RZ ;  /* 0x4ec4ec4f06047825 */ /* 0x000fc600078e00ff */
[----:B------:R0:W-:Y:S01]  /*47d0*/  @P3 SYNCS.ARRIVE.TRANS64.A1T0 RZ, [R3+URZ+0xe8], RZ ;  /* 0x0000e8ff03ff39a7 */ /* 0x0001e2000810003f */
[----:B------:R-:W-:Y:S02]  /*47e0*/  ISETP.GE.U32.AND P3, PT, R10, 0xd, PT ;  /* 0x0000000d0a00780c */ /* 0x000fe40003f66070 */
[----:B------:R-:W-:Y:S02]  /*47f0*/  SHF.R.U32.HI R5, RZ, 0x2, R5 ;  /* 0x00000002ff057819 */ /* 0x000fe40000011605 */
[----:B0-----:R-:W-:-:S03]  /*4800*/  SEL R3, RZ, 0x1, !P1 ;  /* 0x00000001ff037807 */ /* 0x001fc60004800000 */
[----:B------:R-:W-:Y:S01]  /*4810*/  IMAD R13, R5, -0xd, R6 ;  /* 0xfffffff3050d7824 */ /* 0x000fe200078e0206 */
[----:B------:R-:W-:Y:S02]  /*4820*/  ISETP.GE.U32.AND P1, PT, R2, UR4, PT ;  /* 0x0000000402007c0c */ /* 0x000fe4000bf26070 */
[----:B------:R-:W-:Y:S02]  /*4830*/  LOP3.LUT R0, R0, R3, RZ, 0x3c, !PT ;  /* 0x0000000300007212 */ /* 0x000fe400078e3cff */
[----:B------:R-:W-:Y:S02]  /*4840*/  ISETP.GE.U32.AND.EX P1, PT, R17, UR5, PT, P1 ;  /* 0x0000000511007c0c */ /* 0x000fe4000bf26110 */
[----:B------:R-:W-:Y:S02]  /*4850*/  @P3 LOP3.LUT R0, R0, 0x1, R5, 0x78, !PT ;  /* 0x0000000100003812 */ /* 0x000fe400078e7805 */
[----:B------:R-:W-:-:S09]  /*4860*/  PRMT R3, RZ, 0x7610, R3 ;  /* 0x00007610ff037816 */ /* 0x000fd20000000003 */
[----:B------:R-:W-:Y:S05]  /*4870*/  @P1 BRA `(.L_x_74) ;  /* 0x0000000400501947 */ /* 0x000fea0003800000 */
[----:B------:R-:W-:Y:S01]  /*4880*/  ULDC.64 UR4, c[0x0][0x628] ;  /* 0x00018a0000047ab9 */ /* 0x000fe20000000a00 */
[----:B------:R-:W0:Y:S01]  /*4890*/  S2R R15, SR_CTAID.X ;  /* 0x00000000000f7919 */ /* 0x000e220000002500 */
[----:B------:R-:W-:Y:S01]  /*48a0*/  ISETP.NE.U32.AND P1, PT, RZ, UR4, PT ;  /* 0x00000004ff007c0c */ /* 0x000fe2000bf25070 */
[----:B------:R-:W-:Y:S01]  /*48b0*/  ULDC UR7, c[0x0][0x630] ;  /* 0x00018c0000077ab9 */ /* 0x000fe20000000800 */
[----:B------:R-:W-:Y:S01]  /*48c0*/  IMAD.MOV.U32 R4, RZ, RZ, R2 ;  /* 0x000000ffff047224 */ /* 0x000fe200078e0002 */
[----:B------:R-:W1:Y:S01]  /*48d0*/  S2R R14, SR_CTAID.Y ;  /* 0x00000000000e7919 */ /* 0x000e620000002600 */
[----:B------:R-:W-:Y:S01]  /*48e0*/  ISETP.NE.AND.EX P1, PT, RZ, UR5, PT, P1 ;  /* 0x00000005ff007c0c */ /* 0x000fe2000bf25310 */
[----:B------:R-:W-:-:S12]  /*48f0*/  IMAD.MOV.U32 R5, RZ, RZ, R17 ;  /* 0x000000ffff057224 */ /* 0x000fd800078e0011 */
[----:B------:R-:W-:Y:S05]  /*4900*/  @!P1 BRA `(.L_x_75) ;  /* 0x0000000000289947 */ /* 0x000fea0003800000 */
[----:B------:R-:W-:Y:S02]  /*4910*/  ULDC UR6, c[0x0][0x634] ;  /* 0x00018d0000067ab9 */ /* 0x000fe40000000800 */
[----:B------:R-:W-:-:S05]  /*4920*/  IADD3 R9, P1, R2, UR6, RZ ;  /* 0x0000000602097c10 */ /* 0x000fca000ff3e0ff */
[----:B------:R-:W-:-:S04]  /*4930*/  IMAD.X R3, RZ, RZ, R17, P1 ;  /* 0x000000ffff037224 */ /* 0x000fc800008e0611 */
[----:B------:R-:W-:-:S04]  /*4940*/  IMAD.WIDE.U32 R6, R3, UR4, RZ ;  /* 0x0000000403067c25 */ /* 0x000fc8000f8e00ff */
[----:B------:R-:W-:-:S04]  /*4950*/  IMAD.WIDE.U32 R6, P1, R9, UR5, R6 ;  /* 0x0000000509067c25 */ /* 0x000fc8000f820006 */
[----:B------:R-:W-:-:S04]  /*4960*/  IMAD.WIDE.U32 R8, R9, UR4, RZ ;  /* 0x0000000409087c25 */ /* 0x000fc8000f8e00ff */
[----:B------:R-:W-:Y:S01]  /*4970*/  IMAD.X R5, RZ, RZ, RZ, P1 ;  /* 0x000000ffff057224 */ /* 0x000fe200008e06ff */
[----:B------:R-:W-:Y:S01]  /*4980*/  IADD3 RZ, P1, R9, R6, RZ ;  /* 0x0000000609ff7210 */ /* 0x000fe20007f3e0ff */
[----:B------:R-:W-:-:S04]  /*4990*/  IMAD.MOV.U32 R4, RZ, RZ, R7 ;  /* 0x000000ffff047224 */ /* 0x000fc800078e0007 */
[----:B------:R-:W-:-:S08]  /*49a0*/  IMAD.WIDE.U32.X R4, R3, UR5, R4, P1 ;  /* 0x0000000503047c25 */ /* 0x000fd000088e0404 */
.L_x_75:
[--C-:B------:R-:W-:Y:S01]  /*49b0*/  SHF.R.U64 R8, R4, UR7, R5.reuse ;  /* 0x0000000704087c19 */ /* 0x100fe20008001205 */
[----:B------:R-:W-:Y:S01]  /*49c0*/  ULDC.64 UR4, c[0x0][0x620] ;  /* 0x0001880000047ab9 */ /* 0x000fe20000000a00 */
[----:B------:R-:W-:Y:S01]  /*49d0*/  SHF.R.U32.HI R3, RZ, UR7, R5 ;  /* 0x00000007ff037c19 */ /* 0x000fe20008011605 */
[----:B------:R-:W-:Y:S01]  /*49e0*/  ULDC.64 UR8, c[0x0][0x640] ;  /* 0x0001900000087ab9 */ /* 0x000fe20000000a00 */
[----:B------:R-:W-:Y:S01]  /*49f0*/  IADD3 R7, P1, RZ, -R8, RZ ;  /* 0x80000008ff077210 */ /* 0x000fe20007f3e0ff */
[----:B------:R-:W2:Y:S01]  /*4a00*/  LDC R21, c[0x0][0x148] ;  /* 0x00005200ff157b82 */ /* 0x000ea20000000800 */
[----:B0-----:R-:W-:Y:S01]  /*4a10*/  I2FP.F32.U32 R9, R15 ;  /* 0x0000000f00097245 */ /* 0x001fe20000201000 */
[----:B------:R-:W-:Y:S02]  /*4a20*/  ULDC UR6, c[0x0][0x608] ;  /* 0x0001820000067ab9 */ /* 0x000fe40000000800 */
[----:B------:R-:W-:Y:S01]  /*4a30*/  IMAD.X R3, RZ, RZ, ~R3, P1 ;  /* 0x000000ffff037224 */ /* 0x000fe200008e0e03 */
[----:B------:R-:W-:-:S03]  /*4a40*/  ISETP.NE.U32.AND P1, PT, RZ, UR8, PT ;  /* 0x00000008ff007c0c */ /* 0x000fc6000bf25070 */
[----:B------:R-:W-:Y:S01]  /*4a50*/  IMAD R6, R3, UR4, RZ ;  /* 0x0000000403067c24 */ /* 0x000fe2000f8e02ff */
[----:B------:R-:W-:Y:S01]  /*4a60*/  ISETP.NE.AND.EX P1, PT, RZ, UR9, PT, P1 ;  /* 0x00000009ff007c0c */ /* 0x000fe2000bf25310 */
[----:B------:R-:W-:Y:S02]  /*4a70*/  IMAD.MOV.U32 R3, RZ, RZ, R17 ;  /* 0x000000ffff037224 */ /* 0x000fe400078e0011 */
[----:B------:R-:W-:Y:S01]  /*4a80*/  IMAD.WIDE.U32 R4, R7, UR4, R2 ;  /* 0x0000000407047c25 */ /* 0x000fe2000f8e0002 */
[----:B------:R-:W-:-:S03]  /*4a90*/  ULDC UR4, c[0x0][0x150] ;  /* 0x0000540000047ab9 */ /* 0x000fc60000000800 */
[----:B------:R-:W-:Y:S01]  /*4aa0*/  FMUL R9, R9, UR4 ;  /* 0x0000000409097c20 */ /* 0x000fe20008400000 */
[----:B------:R-:W-:Y:S01]  /*4ab0*/  IMAD R3, R7, UR5, R6 ;  /* 0x0000000507037c24 */ /* 0x000fe2000f8e0206 */
[----:B------:R-:W-:Y:S01]  /*4ac0*/  ULDC UR4, c[0x0][0x618] ;  /* 0x0001860000047ab9 */ /* 0x000fe20000000800 */
[----:B------:R-:W0:Y:S01]  /*4ad0*/  LDC R6, c[0x0][0x144] ;  /* 0x00005100ff067b82 */ /* 0x000e220000000800 */
[----:B------:R-:W-:Y:S01]  /*4ae0*/  ULDC UR5, c[0x0][0x154] ;  /* 0x0000550000057ab9 */ /* 0x000fe20000000800 */
[----:B------:R-:W-:Y:S01]  /*4af0*/  IMAD.IADD R5, R5, 0x1, R3 ;  /* 0x0000000105057824 */ /* 0x000fe200078e0203 */
[----:B------:R-:W3:Y:S04]  /*4b00*/  F2I.U32.TRUNC.NTZ R9, R9 ;  /* 0x0000000900097305 */ /* 0x000ee8000020f000 */
[----:B------:R-:W-:-:S02]  /*4b10*/  SHF.R.U64 R3, R4, UR4, R5 ;  /* 0x0000000404037c19 */ /* 0x000fc40008001205 */
[----:B-1----:R-:W-:-:S05]  /*4b20*/  I2FP.F32.U32 R4, R14 ;  /* 0x0000000e00047245 */ /* 0x002fca0000201000 */
[----:B------:R-:W-:Y:S01]  /*4b30*/  FMUL R22, R4, UR5 ;  /* 0x0000000504167c20 */ /* 0x000fe20008400000 */
[----:B------:R-:W-:Y:S01]  /*4b40*/  SHF.R.U32.HI R4, RZ, UR4, R5 ;  /* 0x00000004ff047c19 */ /* 0x000fe20008011605 */
[----:B------:R-:W-:-:S03]  /*4b50*/  ULDC UR4, c[0x0][0x658] ;  /* 0x0001960000047ab9 */ /* 0x000fc60000000800 */
[--C-:B------:R-:W-:Y:S01]  /*4b60*/  SHF.R.U64 R20, R3, UR6, R4.reuse ;  /* 0x0000000603147c19 */ /* 0x100fe20008001204 */
[----:B------:R-:W1:Y:S01]  /*4b70*/  F2I.U32.TRUNC.NTZ R22, R22 ;  /* 0x0000001600167305 */ /* 0x000e62000020f000 */
[----:B------:R-:W-:Y:S01]  /*4b80*/  SHF.R.U32.HI R5, RZ, UR6, R4 ;  /* 0x00000006ff057c19 */ /* 0x000fe20008011604 */
[----:B---3--:R-:W-:-:S03]  /*4b90*/  IMAD.MOV R4, RZ, RZ, -R9 ;  /* 0x000000ffff047224 */ /* 0x008fc600078e0a09 */
[----:B------:R-:W-:Y:S01]  /*4ba0*/  SHF.R.U64 R9, R20, UR4, R5 ;  /* 0x0000000414097c19 */ /* 0x000fe20008001205 */
[----:B0-----:R-:W-:Y:S01]  /*4bb0*/  IMAD R15, R6, R4, R15 ;  /* 0x00000004060f7224 */ /* 0x001fe200078e020f */
[----:B------:R-:W-:-:S03]  /*4bc0*/  SHF.R.U32.HI R23, RZ, UR4, R5 ;  /* 0x00000004ff177c19 */ /* 0x000fc60008011605 */
[----:B------:R-:W-:Y:S02]  /*4bd0*/  IMAD.MOV.U32 R4, RZ, RZ, R9 ;  /* 0x000000ffff047224 */ /* 0x000fe400078e0009 */
[----:B------:R-:W-:Y:S01]  /*4be0*/  IMAD.MOV.U32 R5, RZ, RZ, R23 ;  /* 0x000000ffff057224 */ /* 0x000fe200078e0017 */
[----:B-12---:R-:W-:Y:S06]  /*4bf0*/  @!P1 BRA `(.L_x_76) ;  /* 0x0000000000289947 */ /* 0x006fec0003800000 */
[----:B------:R-:W-:Y:S02]  /*4c00*/  ULDC UR4, c[0x0][0x64c] ;  /* 0x0001930000047ab9 */ /* 0x000fe40000000800 */
[----:B------:R-:W-:-:S05]  /*4c10*/  IADD3 R5, P1, R9, UR4, RZ ;  /* 0x0000000409057c10 */ /* 0x000fca000ff3e0ff */
[----:B------:R-:W-:-:S04]  /*4c20*/  IMAD.X R23, RZ, RZ, R23, P1 ;  /* 0x000000ffff177224 */ /* 0x000fc800008e0617 */
[----:B------:R-:W-:-:S04]  /*4c30*/  IMAD.WIDE.U32 R6, R23, UR8, RZ ;  /* 0x0000000817067c25 */ /* 0x000fc8000f8e00ff */
[----:B------:R-:W-:-:S04]  /*4c40*/  IMAD.WIDE.U32 R6, P1, R5, UR9, R6 ;  /* 0x0000000905067c25 */ /* 0x000fc8000f820006 */
[----:B------:R-:W-:-:S04]  /*4c50*/  IMAD.WIDE.U32 R4, R5, UR8, RZ ;  /* 0x0000000805047c25 */ /* 0x000fc8000f8e00ff */
[----:B------:R-:W-:Y:S01]  /*4c60*/  IMAD.MOV.U32 R4, RZ, RZ, R7 ;  /* 0x000000ffff047224 */ /* 0x000fe200078e0007 */
[----:B------:R-:W-:Y:S01]  /*4c70*/  IADD3 RZ, P3, R5, R6, RZ ;  /* 0x0000000605ff7210 */ /* 0x000fe20007f7e0ff */
[----:B------:R-:W-:-:S04]  /*4c80*/  IMAD.X R5, RZ, RZ, RZ, P1 ;  /* 0x000000ffff057224 */ /* 0x000fc800008e06ff */
[----:B------:R-:W-:-:S08]  /*4c90*/  IMAD.WIDE.U32.X R4, R23, UR9, R4, P3 ;  /* 0x0000000917047c25 */ /* 0x000fd000098e0404 */
.L_x_76:
[----:B------:R-:W-:Y:S01]  /*4ca0*/  ISETP.NE.AND P1, PT, R16, 0x1, PT ;  /* 0x000000011000780c */ /* 0x000fe20003f25270 */
[----:B------:R-:W-:Y:S01]  /*4cb0*/  ULDC UR4, c[0x0][0x648] ;  /* 0x0001920000047ab9 */ /* 0x000fe20000000800 */
[----:B------:R-:W-:Y:S01]  /*4cc0*/  LOP3.LUT R20, R20, UR17, RZ, 0xc0, !PT ;  /* 0x0000001114147c12 */ /* 0x000fe2000f8ec0ff */
[----:B------:R-:W-:Y:S01]  /*4cd0*/  IMAD.MOV R22, RZ, RZ, -R22 ;  /* 0x000000ffff167224 */ /* 0x000fe200078e0a16 */
[----:B------:R-:W-:Y:S01]  /*4ce0*/  SHF.R.U64 R5, R4, UR4, R5 ;  /* 0x0000000404057c19 */ /* 0x000fe20008001205 */
[----:B------:R-:W-:Y:S01]  /*4cf0*/  ULDC UR4, c[0x0][0x638] ;  /* 0x00018e0000047ab9 */ /* 0x000fe20000000800 */
[----:B------:R-:W-:Y:S01]  /*4d00*/  LOP3.LUT R6, R3, UR16, RZ, 0xc0, !PT ;  /* 0x0000001003067c12 */ /* 0x000fe2000f8ec0ff */
[----:B------:R-:W-:Y:S01]  /*4d10*/  ULDC UR5, c[0x0][0x610] ;  /* 0x0001840000057ab9 */ /* 0x000fe20000000800 */
[----:B------:R-:W-:Y:S02]  /*4d20*/  IMAD.MOV.U32 R3, RZ, RZ, 0x1 ;  /* 0x00000001ff037424 */ /* 0x000fe400078e00ff */
[----:B------:R-:W-:-:S02]  /*4d30*/  IMAD.MOV R4, RZ, RZ, -R5 ;  /* 0x000000ffff047224 */ /* 0x000fc400078e0a05 */
[----:B------:R-:W-:Y:S02]  /*4d40*/  IMAD R20, R5, UR18, R20 ;  /* 0x0000001205147c24 */ /* 0x000fe4000f8e0214 */
[----:B------:R-:W-:Y:S02]  /*4d50*/  @P1 IMAD R15, R21, R22, R14 ;  /* 0x00000016150f1224 */ /* 0x000fe400078e020e */
[----:B------:R-:W-:Y:S01]  /*4d60*/  IMAD R9, R4, UR4, R9 ;  /* 0x0000000404097c24 */ /* 0x000fe2000f8e0209 */
[----:B------:R-:W-:Y:S01]  /*4d70*/  ULDC UR4, c[0x0][0x600] ;  /* 0x0001800000047ab9 */ /* 0x000fe20000000800 */
[----:B------:R-:W-:Y:S02]  /*4d80*/  IMAD R15, R20, UR5, R15 ;  /* 0x00000005140f7c24 */ /* 0x000fe4000f8e020f */
[----:B------:R-:W-:-:S05]  /*4d90*/  IMAD R4, R9, UR4, R6 ;  /* 0x0000000409047c24 */ /* 0x000fca000f8e0206 */
[----:B------:R-:W-:Y:S02]  /*4da0*/  SEL R9, R4, R15, !P1 ;  /* 0x0000000f04097207 */ /* 0x000fe40004800000 */
[----:B------:R-:W-:-:S07]  /*4db0*/  SEL R7, R15, R4, !P1 ;  /* 0x000000040f077207 */ /* 0x000fce0004800000 */
.L_x_74:
[----:B------:R-:W-:Y:S05]  /*4dc0*/  BSYNC B1 ;  /* 0x0000000000017941 */ /* 0x000fea0003800000 */
.L_x_73:
[----:B------:R-:W-:-:S13]  /*4dd0*/  LOP3.LUT P1, RZ, R3, 0xff, RZ, 0xc0, !PT ;  /* 0x000000ff03ff7812 */ /* 0x000fda000782c0ff */
[----:B------:R-:W-:Y:S05]  /*4de0*/  @P1 BRA `(.L_x_77) ;  /* 0xfffffff400481947 */ /* 0x000fea000383ffff */
[----:B------:R-:W-:Y:S05]  /*4df0*/  BSYNC B0 ;  /* 0x0000000000007941 */ /* 0x000fea0003800000 */
.L_x_65:
[----:B------:R-:W-:-:S03]  /*4e00*/  UMOV UR4, 0xffffffff ;  /* 0xffffffff00047882 */ /* 0x000fc60000000000 */
[----:B------:R-:W-:Y:S05]  /*4e10*/  BRA.DIV UR4, `(.L_x_78) ;  /* 0x0000000a045c7947 */ /* 0x000fea000b800000 */
[----:B------:R-:W-:-:S13]  /*4e20*/  ELECT P6, URZ, PT ;  /* 0x00000000003f782f */ /* 0x000fda00038c0000 */
.L_x_101:
[----:B------:R-:W-:Y:S04]  /*4e30*/  BSSY B0, `(.L_x_79) ;  /* 0x000007c000007945 */ /* 0x000fe80003800000 */
[----:B------:R-:W-:Y:S05]  /*4e40*/  @!P6 BRA `(.L_x_80) ;  /* 0x0000000400e8e947 */ /* 0x000fea0003800000 */
[----:B------:R-:W-:-:S04]  /*4e50*/  LOP3.LUT R19, R19, 0x2, RZ, 0xfc, !PT ;  /* 0x0000000213137812 */ /* 0x000fc800078efcff */
[----:B------:R-:W-:-:S13]  /*4e60*/  ISETP.NE.AND P0, PT, R19, 0x3, PT ;  /* 0x000000031300780c */ /* 0x000fda0003f05270 */
[----:B------:R-:W-:Y:S05]  /*4e70*/  @!P0 BRA `(.L_x_81) ;  /* 0x0000000000048947 */ /* 0x000fea0003800000 */
[----:B------:R-:W-:Y:S01]  /*4e80*/  BPT.TRAP 0x1 ;  /* 0x000000040000795c */ /* 0x000fe20000300000 */
.L_x_81:
[----:B------:R-:W0:Y:S01]  /*4e90*/  S2R R3, SR_CgaCtaId ;  /* 0x0000000000037919 */ /* 0x000e220000008800 */
[----:B------:R-:W-:Y:S02]  /*4ea0*/  MOV R2, 0x400 ;  /* 0x0000040000027802 */ /* 0x000fe40000000f00 */
[----:B------:R-:W-:Y:S02]  /*4eb0*/  SHF.L.U32 R4, R0, 0x1f, RZ ;  /* 0x0000001f00047819 */ /* 0x000fe400000006ff */
[----:B0-----:R-:W-:-:S05]  /*4ec0*/  LEA R2, R3, R2, 0x18 ;  /* 0x0000000203027211 */ /* 0x001fca00078ec0ff */
[----:B------:R-:W-:-:S04]  /*4ed0*/  VIADD R2, R2, 0x68 ;  /* 0x0000006802027836 */ /* 0x000fc80000000000 */
[C---:B------:R-:W-:Y:S02]  /*4ee0*/  IMAD R7, R13.reuse, 0x8, R2 ;  /* 0x000000080d077824 */ /* 0x040fe400078e0202 */
[----:B------:R-:W-:Y:S02]  /*4ef0*/  VIADD R13, R13, 0x1 ;  /* 0x000000010d0d7836 */ /* 0x000fe40000000000 */
[----:B------:R-:W0:Y:S03]  /*4f00*/  SYNCS.PHASECHK.TRANS64.TRYWAIT P0, [R7+URZ], R4 ;  /* 0x00000004070075a7 */ /* 0x000e26000800017f */
[----:B------:R-:W-:-:S04]  /*4f10*/  ISETP.NE.AND P1, PT, R13, 0xd, PT ;  /* 0x0000000d0d00780c */ /* 0x000fc80003f25270 */
[----:B------:R-:W-:Y:S02]  /*4f20*/  SEL R3, RZ, 0x1, P1 ;  /* 0x00000001ff037807 */ /* 0x000fe40000800000 */
[----:B------:R-:W-:Y:S02]  /*4f30*/  SEL R13, R13, RZ, P1 ;  /* 0x000000ff0d0d7207 */ /* 0x000fe40000800000 */
[----:B------:R-:W-:-:S03]  /*4f40*/  LOP3.LUT R6, R0, R3, RZ, 0x3c, !PT ;  /* 0x0000000300067212 */ /* 0x000fc600078e3cff */
[----:B------:R-:W-:Y:S01]  /*4f50*/  IMAD R8, R13, 0x8, R2 ;  /* 0x000000080d087824 */ /* 0x000fe200078e0202 */
[----:B------:R-:W-:Y:S01]  /*4f60*/  SHF.L.U32 R5, R6, 0x1f, RZ ;  /* 0x0000001f06057819 */ /* 0x000fe200000006ff */
[----:B0-----:R-:W-:Y:S06]  /*4f70*/  @!P0 BRA `(.L_x_82) ;  /* 0x0000000800248947 */ /* 0x001fec0003800000 */
.L_x_102:
[----:B------:R-:W1:Y:S01]  /*4f80*/  SYNCS.PHASECHK.TRANS64.TRYWAIT P0, [R8+URZ], R5 ;  /* 0x00000005080075a7 */ /* 0x000e62000800017f */
[----:B------:R-:W-:-:S05]  /*4f90*/  VIADD R0, R13, 0x1 ;  /* 0x000000010d007836 */ /* 0x000fca0000000000 */
[----:B------:R-:W-:-:S04]  /*4fa0*/  ISETP.NE.AND P1, PT, R0, 0xd, PT ;  /* 0x0000000d0000780c */ /* 0x000fc80003f25270 */
[----:B------:R-:W-:Y:S02]  /*4fb0*/  SEL R3, RZ, 0x1, P1 ;  /* 0x00000001ff037807 */ /* 0x000fe40000800000 */
[----:B0-----:R-:W-:Y:S02]  /*4fc0*/  SEL R7, R0, RZ, P1 ;  /* 0x000000ff00077207 */ /* 0x001fe40000800000 */
[----:B------:R-:W-:-:S03]  /*4fd0*/  LOP3.LUT R6, R6, R3, RZ, 0x3c, !PT ;  /* 0x0000000306067212 */ /* 0x000fc600078e3cff */
[----:B------:R-:W-:Y:S01]  /*4fe0*/  IMAD R9, R7, 0x8, R2 ;  /* 0x0000000807097824 */ /* 0x000fe200078e0202 */
[----:B------:R-:W-:Y:S01]  /*4ff0*/  SHF.L.U32 R4, R6, 0x1f, RZ ;  /* 0x0000001f06047819 */ /* 0x000fe200000006ff */
[----:B-1----:R-:W-:Y:S06]  /*5000*/  @!P0 BRA `(.L_x_83) ;  /* 0x0000000800148947 */ /* 0x002fec0003800000 */
.L_x_103:
[----:B------:R-:W1:Y:S01]  /*5010*/  SYNCS.PHASECHK.TRANS64.TRYWAIT P0, [R9+URZ], R4 ;  /* 0x00000004090075a7 */ /* 0x000e62000800017f */
[----:B------:R-:W-:-:S05]  /*5020*/  VIADD R0, R7, 0x1 ;  /* 0x0000000107007836 */ /* 0x000fca0000000000 */
[----:B------:R-:W-:-:S04]  /*5030*/  ISETP.NE.AND P1, PT, R0, 0xd, PT ;  /* 0x0000000d0000780c */ /* 0x000fc80003f25270 */
[----:B------:R-:W-:Y:S02]  /*5040*/  SEL R3, RZ, 0x1, P1 ;  /* 0x00000001ff037807 */ /* 0x000fe40000800000 */
[----:B------:R-:W-:Y:S02]  /*5050*/  SEL R7, R0, RZ, P1 ;  /* 0x000000ff00077207 */ /* 0x000fe40000800000 */
[----:B------:R-:W-:-:S03]  /*5060*/  LOP3.LUT R6, R6, R3, RZ, 0x3c, !PT ;  /* 0x0000000306067212 */ /* 0x000fc600078e3cff */
[----:B0-----:R-:W-:Y:S01]  /*5070*/  IMAD R8, R7, 0x8, R2 ;  /* 0x0000000807087824 */ /* 0x001fe200078e0202 */
[----:B------:R-:W-:Y:S01]  /*5080*/  SHF.L.U32 R5, R6, 0x1f, RZ ;  /* 0x0000001f06057819 */ /* 0x000fe200000006ff */
[----:B-1----:R-:W-:Y:S06]  /*5090*/  @!P0 BRA `(.L_x_84) ;  /* 0x0000000800048947 */ /* 0x002fec0003800000 */
.L_x_104:
        /* <DEDUP_REMOVED lines=9> */
.L_x_105:
        /* <DEDUP_REMOVED lines=9> */
.L_x_106:
        /* <DEDUP_REMOVED lines=9> */
.L_x_107:
        /* <DEDUP_REMOVED lines=9> */
.L_x_108:
        /* <DEDUP_REMOVED lines=9> */
.L_x_109:
        /* <DEDUP_REMOVED lines=9> */
.L_x_110:
        /* <DEDUP_REMOVED lines=9> */
.L_x_111:
[----:B------:R-:W1:Y:S01]  /*5490*/  SYNCS.PHASECHK.TRANS64.TRYWAIT P0, [R9+URZ], R4 ;  /* 0x00000004090075a7 */ /* 0x000e62000800017f */
[----:B------:R-:W-:-:S05]  /*54a0*/  VIADD R0, R7, 0x1 ;  /* 0x0000000107007836 */ /* 0x000fca0000000000 */
[----:B------:R-:W-:-:S04]  /*54b0*/  ISETP.NE.AND P1, PT, R0, 0xd, PT ;  /* 0x0000000d0000780c */ /* 0x000fc80003f25270 */
[----:B------:R-:W-:Y:S02]  /*54c0*/  SEL R3, RZ, 0x1, P1 ;  /* 0x00000001ff037807 */ /* 0x000fe40000800000 */
[----:B------:R-:W-:Y:S02]  /*54d0*/  SEL R7, R0, RZ, P1 ;  /* 0x000000ff00077207 */ /* 0x000fe40000800000 */
[----:B------:R-:W-:-:S03]  /*54e0*/  LOP3.LUT R11, R6, R3, RZ, 0x3c, !PT ;  /* 0x00000003060b7212 */ /* 0x000fc600078e3cff */
[----:B------:R-:W-:Y:S01]  /*54f0*/  IMAD R6, R7, 0x8, R2 ;  /* 0x0000000807067824 */ /* 0x000fe200078e0202 */
[----:B0-----:R-:W-:Y:S01]  /*5500*/  SHF.L.U32 R5, R11, 0x1f, RZ ;  /* 0x0000001f0b057819 */ /* 0x001fe200000006ff */
[----:B-1----:R-:W-:Y:S06]  /*5510*/  @!P0 BRA `(.L_x_92) ;  /* 0x0000000400848947 */ /* 0x002fec0003800000 */
.L_x_112:
[----:B------:R-:W1:Y:S01]  /*5520*/  SYNCS.PHASECHK.TRANS64.TRYWAIT P0, [R6+URZ], R5 ;  /* 0x00000005060075a7 */ /* 0x000e62000800017f */
[----:B------:R-:W-:-:S05]  /*5530*/  VIADD R0, R7, 0x1 ;  /* 0x0000000107007836 */ /* 0x000fca0000000000 */
[----:B------:R-:W-:-:S04]  /*5540*/  ISETP.NE.AND P1, PT, R0, 0xd, PT ;  /* 0x0000000d0000780c */ /* 0x000fc80003f25270 */
[----:B0-----:R-:W-:Y:S02]  /*5550*/  SEL R4, RZ, 0x1, P1 ;  /* 0x00000001ff047807 */ /* 0x001fe40000800000 */
[----:B------:R-:W-:Y:S02]  /*5560*/  SEL R3, R0, RZ, P1 ;  /* 0x000000ff00037207 */ /* 0x000fe40000800000 */
[----:B------:R-:W-:Y:S01]  /*5570*/  LOP3.LUT R0, R11, R4, RZ, 0x3c, !PT ;  /* 0x000000040b007212 */ /* 0x000fe200078e3cff */
[----:B-1----:R-:W-:Y:S06]  /*5580*/  @!P0 BRA `(.L_x_93) ;  /* 0x00000004007c8947 */ /* 0x002fec0003800000 */
.L_x_113:
[----:B------:R-:W-:Y:S01]  /*5590*/  IMAD R3, R3, 0x8, R2 ;  /* 0x0000000803037824 */ /* 0x000fe200078e0202 */
[----:B------:R-:W-:-:S07]  /*55a0*/  SHF.L.U32 R0, R0, 0x1f, RZ ;  /* 0x0000001f00007819 */ /* 0x000fce00000006ff */
.L_x_94:
[----:B-1----:R1:W2:Y:S02]  /*55b0*/  SYNCS.PHASECHK.TRANS64.TRYWAIT P0, [R3+URZ], R0 ;  /* 0x00000000030075a7 */ /* 0x0022a4000800017f */
[----:B--2---:R-:W-:Y:S05]  /*55c0*/  @!P0 NANOSLEEP.SYNCS 0x989680 ;  /* 0x009896800000895d */ /* 0x004fea0003900000 */
[----:B------:R-:W2:Y:S02]  /*55d0*/  @!P0 SYNCS.PHASECHK.TRANS64 P0, [R3+URZ], R0 ;  /* 0x00000000030085a7 */ /* 0x000ea4000800007f */
[----:B--2---:R-:W-:Y:S05]  /*55e0*/  @!P0 BRA `(.L_x_94) ;  /* 0xfffffffc00f08947 */ /* 0x004fea000383ffff */
.L_x_80:
[----:B------:R-:W-:Y:S05]  /*55f0*/  BSYNC B0 ;  /* 0x0000000000007941 */ /* 0x000fea0003800000 */
.L_x_79:
[----:B------:R-:W-:Y:S05]  /*5600*/  EXIT ;  /* 0x000000000000794d */ /* 0x000fea0003800000 */
.L_x_18:
[----:B---3--:R3:W4:Y:S02]  /*5610*/  SYNCS.PHASECHK.TRANS64.TRYWAIT P1, [R3+URZ], R0 ;  /* 0x00000000030075a7 */ /* 0x008724000802017f */
[----:B----4-:R-:W-:Y:S05]  /*5620*/  @!P1 NANOSLEEP.SYNCS 0x989680 ;  /* 0x009896800000995d */ /* 0x010fea0003900000 */
[----:B------:R-:W4:Y:S02]  /*5630*/  @!P1 SYNCS.PHASECHK.TRANS64 P1, [R3+URZ], R0 ;  /* 0x00000000030095a7 */ /* 0x000f24000802007f */
[----:B----4-:R-:W-:Y:S05]  /*5640*/  @!P1 BRA `(.L_x_18) ;  /* 0xfffffffc00f09947 */ /* 0x010fea000383ffff */
[----:B------:R-:W-:Y:S05]  /*5650*/  BRA `(.L_x_17) ;  /* 0xffffffbc00507947 */ /* 0x000fea000383ffff */
.L_x_23:
[----:B-1----:R-:W-:-:S04]  /*5660*/  IMAD.U32 R4, RZ, RZ, UR7 ;  /* 0x00000007ff047e24 */ /* 0x002fc8000f8e00ff */
[----:B------:R1:W2:Y:S03]  /*5670*/  SYNCS.PHASECHK.TRANS64.TRYWAIT P1, [R4+URZ], R3 ;  /* 0x00000003040075a7 */ /* 0x0002a6000802017f */
[----:B--2---:R-:W-:Y:S05]  /*5680*/  @!P1 NANOSLEEP.SYNCS 0x989680 ;  /* 0x009896800000995d */ /* 0x004fea0003900000 */
[----:B------:R-:W2:Y:S02]  /*5690*/  @!P1 SYNCS.PHASECHK.TRANS64 P1, [R4+URZ], R3 ;  /* 0x00000003040095a7 */ /* 0x000ea4000802007f */
[----:B--2---:R-:W-:Y:S05]  /*56a0*/  @!P1 BRA `(.L_x_23) ;  /* 0xfffffffc00ec9947 */ /* 0x004fea000383ffff */
[----:B------:R-:W-:Y:S05]  /*56b0*/  BRA `(.L_x_22) ;  /* 0xffffffc000247947 */ /* 0x000fea000383ffff */
.L_x_66:
[----:B------:R-:W-:Y:S01]  /*56c0*/  BSSY B1, `(.L_x_95) ;  /* 0x0000006000017945 */ /* 0x000fe20003800000 */
[----:B------:R-:W-:-:S07]  /*56d0*/  IMAD.MOV.U32 R15, RZ, RZ, -0x1 ;  /* 0xffffffffff0f7424 */ /* 0x000fce00078e00ff */
[----:B------:R-:W-:Y:S05]  /*56e0*/  WARPSYNC.COLLECTIVE R15, `(.L_x_96) ;  /* 0x000000000f0c7348 */ /* 0x000fea0003c00000 */
[----:B------:R-:W-:Y:S02]  /*56f0*/  ELECT P6, UR62, PT ;  /* 0x00000000003e782f */ /* 0x000fe400038c0000 */
[----:B------:R-:W-:Y:S01]  /*5700*/  MOV R14, UR62 ;  /* 0x0000003e000e7c02 */ /* 0x000fe20008000f00 */
[----:B------:R-:W-:Y:S10]  /*5710*/  ENDCOLLECTIVE ;  /* 0x000000000000791b */ /* 0x000ff40003800000 */
.L_x_96:
[----:B------:R-:W-:Y:S05]  /*5720*/  BSYNC B1 ;  /* 0x0000000000017941 */ /* 0x000fea0003800000 */
.L_x_95:
[----:B------:R-:W-:Y:S05]  /*5730*/  BRA `(.L_x_97) ;  /* 0xffffffec00007947 */ /* 0x000fea000383ffff */
.L_x_69:
[----:B-1----:R1:W2:Y:S02]  /*5740*/  SYNCS.PHASECHK.TRANS64.TRYWAIT P1, [R15+URZ+0x68], R6 ;  /* 0x000068060f0075a7 */ /* 0x0022a4000802017f */
[----:B--2---:R-:W-:Y:S05]  /*5750*/  @!P1 NANOSLEEP.SYNCS 0x989680 ;  /* 0x009896800000995d */ /* 0x004fea0003900000 */
[----:B------:R-:W2:Y:S02]  /*5760*/  @!P1 SYNCS.PHASECHK.TRANS64 P1, [R15+URZ+0x68], R6 ;  /* 0x000068060f0095a7 */ /* 0x000ea4000802007f */
[----:B--2---:R-:W-:Y:S05]  /*5770*/  @!P1 BRA `(.L_x_69) ;  /* 0xfffffffc00f09947 */ /* 0x004fea000383ffff */
[----:B------:R-:W-:Y:S05]  /*5780*/  BRA `(.L_x_98) ;  /* 0xffffffec00347947 */ /* 0x000fea000383ffff */
.L_x_78:
[----:B------:R-:W-:Y:S01]  /*5790*/  BSSY B0, `(.L_x_99) ;  /* 0x0000006000007945 */ /* 0x000fe20003800000 */
[----:B------:R-:W-:-:S07]  /*57a0*/  IMAD.MOV.U32 R15, RZ, RZ, -0x1 ;  /* 0xffffffffff0f7424 */ /* 0x000fce00078e00ff */
[----:B------:R-:W-:Y:S05]  /*57b0*/  WARPSYNC.COLLECTIVE R15, `(.L_x_100) ;  /* 0x000000000f0c7348 */ /* 0x000fea0003c00000 */
[----:B------:R-:W-:Y:S02]  /*57c0*/  ELECT P6, UR62, PT ;  /* 0x00000000003e782f */ /* 0x000fe400038c0000 */
[----:B------:R-:W-:Y:S01]  /*57d0*/  MOV R14, UR62 ;  /* 0x0000003e000e7c02 */ /* 0x000fe20008000f00 */
[----:B------:R-:W-:Y:S10]  /*57e0*/  ENDCOLLECTIVE ;  /* 0x000000000000791b */ /* 0x000ff40003800000 */
.L_x_100:
[----:B------:R-:W-:Y:S05]  /*57f0*/  BSYNC B0 ;  /* 0x0000000000007941 */ /* 0x000fea0003800000 */
.L_x_99:
[----:B------:R-:W-:Y:S05]  /*5800*/  BRA `(.L_x_101) ;  /* 0xfffffff400887947 */ /* 0x000fea000383ffff */
.L_x_82:
[----:B0-----:R0:W1:Y:S02]  /*5810*/  SYNCS.PHASECHK.TRANS64.TRYWAIT P0, [R7+URZ], R4 ;  /* 0x00000004070075a7 */ /* 0x001064000800017f */
[----:B-1----:R-:W-:Y:S05]  /*5820*/  @!P0 NANOSLEEP.SYNCS 0x989680 ;  /* 0x009896800000895d */ /* 0x002fea0003900000 */
[----:B------:R-:W1:Y:S02]  /*5830*/  @!P0 SYNCS.PHASECHK.TRANS64 P0, [R7+URZ], R4 ;  /* 0x00000004070085a7 */ /* 0x000e64000800007f */
[----:B-1----:R-:W-:Y:S05]  /*5840*/  @!P0 BRA `(.L_x_82) ;  /* 0xfffffffc00f08947 */ /* 0x002fea000383ffff */
[----:B------:R-:W-:Y:S05]  /*5850*/  BRA `(.L_x_102) ;  /* 0xfffffff400c87947 */ /* 0x000fea000383ffff */
.L_x_83:
[----:B0-----:R0:W1:Y:S02]  /*5860*/  SYNCS.PHASECHK.TRANS64.TRYWAIT P0, [R8+URZ], R5 ;  /* 0x00000005080075a7 */ /* 0x001064000800017f */
[----:B-1----:R-:W-:Y:S05]  /*5870*/  @!P0 NANOSLEEP.SYNCS 0x989680 ;  /* 0x009896800000895d */ /* 0x002fea0003900000 */
[----:B------:R-:W1:Y:S02]  /*5880*/  @!P0 SYNCS.PHASECHK.TRANS64 P0, [R8+URZ], R5 ;  /* 0x00000005080085a7 */ /* 0x000e64000800007f */
[----:B-1----:R-:W-:Y:S05]  /*5890*/  @!P0 BRA `(.L_x_83) ;  /* 0xfffffffc00f08947 */ /* 0x002fea000383ffff */
[----:B------:R-:W-:Y:S05]  /*58a0*/  BRA `(.L_x_103) ;  /* 0xfffffff400d87947 */ /* 0x000fea000383ffff */
.L_x_84:
[----:B0-----:R0:W1:Y:S02]  /*58b0*/  SYNCS.PHASECHK.TRANS64.TRYWAIT P0, [R9+URZ], R4 ;  /* 0x00000004090075a7 */ /* 0x001064000800017f */
[----:B-1----:R-:W-:Y:S05]  /*58c0*/  @!P0 NANOSLEEP.SYNCS 0x989680 ;  /* 0x009896800000895d */ /* 0x002fea0003900000 */
[----:B------:R-:W1:Y:S02]  /*58d0*/  @!P0 SYNCS.PHASECHK.TRANS64 P0, [R9+URZ], R4 ;  /* 0x00000004090085a7 */ /* 0x000e64000800007f */
[----:B-1----:R-:W-:Y:S05]  /*58e0*/  @!P0 BRA `(.L_x_84) ;  /* 0xfffffffc00f08947 */ /* 0x002fea000383ffff */
[----:B------:R-:W-:Y:S05]  /*58f0*/  BRA `(.L_x_104) ;  /* 0xfffffff400e87947 */ /* 0x000fea000383ffff */
.L_x_85:
[----:B0-----:R0:W1:Y:S02]  /*5900*/  SYNCS.PHASECHK.TRANS64.TRYWAIT P0, [R8+URZ], R5 ;  /* 0x00000005080075a7 */ /* 0x001064000800017f */
[----:B-1----:R-:W-:Y:S05]  /*5910*/  @!P0 NANOSLEEP.SYNCS 0x989680 ;  /* 0x009896800000895d */ /* 0x002fea0003900000 */
[----:B------:R-:W1:Y:S02]  /*5920*/  @!P0 SYNCS.PHASECHK.TRANS64 P0, [R8+URZ], R5 ;  /* 0x00000005080085a7 */ /* 0x000e64000800007f */
[----:B-1----:R-:W-:Y:S05]  /*5930*/  @!P0 BRA `(.L_x_85) ;  /* 0xfffffffc00f08947 */ /* 0x002fea000383ffff */
[----:B------:R-:W-:Y:S05]  /*5940*/  BRA `(.L_x_105) ;  /* 0xfffffff400f87947 */ /* 0x000fea000383ffff */
.L_x_86:
[----:B0-----:R0:W1:Y:S02]  /*5950*/  SYNCS.PHASECHK.TRANS64.TRYWAIT P0, [R9+URZ], R4 ;  /* 0x00000004090075a7 */ /* 0x001064000800017f */
[----:B-1----:R-:W-:Y:S05]  /*5960*/  @!P0 NANOSLEEP.SYNCS 0x989680 ;  /* 0x009896800000895d */ /* 0x002fea0003900000 */
[----:B------:R-:W1:Y:S02]  /*5970*/  @!P0 SYNCS.PHASECHK.TRANS64 P0, [R9+URZ], R4 ;  /* 0x00000004090085a7 */ /* 0x000e64000800007f */
[----:B-1----:R-:W-:Y:S05]  /*5980*/  @!P0 BRA `(.L_x_86) ;  /* 0xfffffffc00f08947 */ /* 0x002fea000383ffff */
[----:B------:R-:W-:Y:S05]  /*5990*/  BRA `(.L_x_106) ;  /* 0xfffffff800087947 */ /* 0x000fea000383ffff */
.L_x_87:
[----:B0-----:R0:W1:Y:S02]  /*59a0*/  SYNCS.PHASECHK.TRANS64.TRYWAIT P0, [R8+URZ], R5 ;  /* 0x00000005080075a7 */ /* 0x001064000800017f */
[----:B-1----:R-:W-:Y:S05]  /*59b0*/  @!P0 NANOSLEEP.SYNCS 0x989680 ;  /* 0x009896800000895d */ /* 0x002fea0003900000 */
[----:B------:R-:W1:Y:S02]  /*59c0*/  @!P0 SYNCS.PHASECHK.TRANS64 P0, [R8+URZ], R5 ;  /* 0x00000005080085a7 */ /* 0x000e64000800007f */
[----:B-1----:R-:W-:Y:S05]  /*59d0*/  @!P0 BRA `(.L_x_87) ;  /* 0xfffffffc00f08947 */ /* 0x002fea000383ffff */
[----:B------:R-:W-:Y:S05]  /*59e0*/  BRA `(.L_x_107) ;  /* 0xfffffff800187947 */ /* 0x000fea000383ffff */
.L_x_88:
[----:B0-----:R0:W1:Y:S02]  /*59f0*/  SYNCS.PHASECHK.TRANS64.TRYWAIT P0, [R9+URZ], R4 ;  /* 0x00000004090075a7 */ /* 0x001064000800017f */
[----:B-1----:R-:W-:Y:S05]  /*5a00*/  @!P0 NANOSLEEP.SYNCS 0x989680 ;  /* 0x009896800000895d */ /* 0x002fea0003900000 */
[----:B------:R-:W1:Y:S02]  /*5a10*/  @!P0 SYNCS.PHASECHK.TRANS64 P0, [R9+URZ], R4 ;  /* 0x00000004090085a7 */ /* 0x000e64000800007f */
[----:B-1----:R-:W-:Y:S05]  /*5a20*/  @!P0 BRA `(.L_x_88) ;  /* 0xfffffffc00f08947 */ /* 0x002fea000383ffff */
[----:B------:R-:W-:Y:S05]  /*5a30*/  BRA `(.L_x_108) ;  /* 0xfffffff800287947 */ /* 0x000fea000383ffff */
.L_x_89:
[----:B0-----:R0:W1:Y:S02]  /*5a40*/  SYNCS.PHASECHK.TRANS64.TRYWAIT P0, [R8+URZ], R5 ;  /* 0x00000005080075a7 */ /* 0x001064000800017f */
[----:B-1----:R-:W-:Y:S05]  /*5a50*/  @!P0 NANOSLEEP.SYNCS 0x989680 ;  /* 0x009896800000895d */ /* 0x002fea0003900000 */
[----:B------:R-:W1:Y:S02]  /*5a60*/  @!P0 SYNCS.PHASECHK.TRANS64 P0, [R8+URZ], R5 ;  /* 0x00000005080085a7 */ /* 0x000e64000800007f */
[----:B-1----:R-:W-:Y:S05]  /*5a70*/  @!P0 BRA `(.L_x_89) ;  /* 0xfffffffc00f08947 */ /* 0x002fea000383ffff */
[----:B------:R-:W-:Y:S05]  /*5a80*/  BRA `(.L_x_109) ;  /* 0xfffffff800387947 */ /* 0x000fea000383ffff */
.L_x_90:
[----:B0-----:R0:W1:Y:S02]  /*5a90*/  SYNCS.PHASECHK.TRANS64.TRYWAIT P0, [R9+URZ], R4 ;  /* 0x00000004090075a7 */ /* 0x001064000800017f */
[----:B-1----:R-:W-:Y:S05]  /*5aa0*/  @!P0 NANOSLEEP.SYNCS 0x989680 ;  /* 0x009896800000895d */ /* 0x002fea0003900000 */
[----:B------:R-:W1:Y:S02]  /*5ab0*/  @!P0 SYNCS.PHASECHK.TRANS64 P0, [R9+URZ], R4 ;  /* 0x00000004090085a7 */ /* 0x000e64000800007f */
[----:B-1----:R-:W-:Y:S05]  /*5ac0*/  @!P0 BRA `(.L_x_90) ;  /* 0xfffffffc00f08947 */ /* 0x002fea000383ffff */
[----:B------:R-:W-:Y:S05]  /*5ad0*/  BRA `(.L_x_110) ;  /* 0xfffffff800487947 */ /* 0x000fea000383ffff */
.L_x_91:
[----:B0-----:R0:W1:Y:S02]  /*5ae0*/  SYNCS.PHASECHK.TRANS64.TRYWAIT P0, [R8+URZ], R5 ;  /* 0x00000005080075a7 */ /* 0x001064000800017f */
[----:B-1----:R-:W-:Y:S05]  /*5af0*/  @!P0 NANOSLEEP.SYNCS 0x989680 ;  /* 0x009896800000895d */ /* 0x002fea0003900000 */
[----:B------:R-:W1:Y:S02]  /*5b00*/  @!P0 SYNCS.PHASECHK.TRANS64 P0, [R8+URZ], R5 ;  /* 0x00000005080085a7 */ /* 0x000e64000800007f */
[----:B-1----:R-:W-:Y:S05]  /*5b10*/  @!P0 BRA `(.L_x_91) ;  /* 0xfffffffc00f08947 */ /* 0x002fea000383ffff */
[----:B------:R-:W-:Y:S05]  /*5b20*/  BRA `(.L_x_111) ;  /* 0xfffffff800587947 */ /* 0x000fea000383ffff */
.L_x_92:
[----:B0-----:R0:W1:Y:S02]  /*5b30*/  SYNCS.PHASECHK.TRANS64.TRYWAIT P0, [R9+URZ], R4 ;  /* 0x00000004090075a7 */ /* 0x001064000800017f */
[----:B-1----:R-:W-:Y:S05]  /*5b40*/  @!P0 NANOSLEEP.SYNCS 0x989680 ;  /* 0x009896800000895d */ /* 0x002fea0003900000 */
[----:B------:R-:W1:Y:S02]  /*5b50*/  @!P0 SYNCS.PHASECHK.TRANS64 P0, [R9+URZ], R4 ;  /* 0x00000004090085a7 */ /* 0x000e64000800007f */
[----:B-1----:R-:W-:Y:S05]  /*5b60*/  @!P0 BRA `(.L_x_92) ;  /* 0xfffffffc00f08947 */ /* 0x002fea000383ffff */
[----:B------:R-:W-:Y:S05]  /*5b70*/  BRA `(.L_x_112) ;  /* 0xfffffff800687947 */ /* 0x000fea000383ffff */
.L_x_93:
[----:B0-----:R0:W1:Y:S02]  /*5b80*/  SYNCS.PHASECHK.TRANS64.TRYWAIT P0, [R6+URZ], R5 ;  /* 0x00000005060075a7 */ /* 0x001064000800017f */
[----:B-1----:R-:W-:Y:S05]  /*5b90*/  @!P0 NANOSLEEP.SYNCS 0x989680 ;  /* 0x009896800000895d */ /* 0x002fea0003900000 */
[----:B------:R-:W1:Y:S02]  /*5ba0*/  @!P0 SYNCS.PHASECHK.TRANS64 P0, [R6+URZ], R5 ;  /* 0x00000005060085a7 */ /* 0x000e64000800007f */
[----:B-1----:R-:W-:Y:S05]  /*5bb0*/  @!P0 BRA `(.L_x_93) ;  /* 0xfffffffc00f08947 */ /* 0x002fea000383ffff */
[----:B------:R-:W-:Y:S05]  /*5bc0*/  BRA `(.L_x_113) ;  /* 0xfffffff800707947 */ /* 0x000fea000383ffff */
.L_x_114:
[----:B------:R-:W-:-:S00]  /*5bd0*/  BRA `(.L_x_114) ;  /* 0xfffffffc00fc7947 */ /* 0x000fc0000383ffff */
[----:B------:R-:W-:-:S00]  /*5be0*/  NOP ;  /* 0x0000000000007918 */ /* 0x000fc00000000000 */
        /* <DEDUP_REMOVED lines=9> */
.L_x_115:


//--------------------- .nv.global.init           --------------------------
	.section	.nv.global.init,"aw",@progbits
.nv.global.init:
	.type		$str$22,@object
	.size		$str$22,($str$23 - $str$22)
$str$22:
        /*0000*/ 	.byte	0x6b, 0x5f, 0x74, 0x69, 0x6c, 0x65, 0x5f, 0x63, 0x6f, 0x75, 0x6e, 0x74, 0x20, 0x3e, 0x3d, 0x20
        /*0010*/ 	.byte	0x31, 0x00
	.type		$str$23,@object
	.size		$str$23,(__unnamed_1 - $str$23)
$str$23:
        /*0012*/ 	.byte	0x2f, 0x74, 0x6d, 0x70, 0x2f, 0x63, 0x75, 0x74, 0x6c, 0x61, 0x73, 0x73, 0x5f, 0x73, 0x77, 0x65
        /*0022*/ 	.byte	0x65, 0x70, 0x5f, 0x73, 0x72, 0x63, 0x2f, 0x69, 0x6e, 0x63, 0x6c, 0x75, 0x64, 0x65, 0x2f, 0x63
        /*0032*/ 	.byte	0x75, 0x74, 0x6c, 0x61, 0x73, 0x73, 0x2f, 0x67, 0x65, 0x6d, 0x6d, 0x2f, 0x63, 0x6f, 0x6c, 0x6c
        /*0042*/ 	.byte	0x65, 0x63, 0x74, 0x69, 0x76, 0x65, 0x2f, 0x73, 0x6d, 0x39, 0x30, 0x5f, 0x6d, 0x6d, 0x61, 0x5f
        /*0052*/ 	.byte	0x74, 0x6d, 0x61, 0x5f, 0x67, 0x6d, 0x6d, 0x61, 0x5f, 0x73, 0x73, 0x5f, 0x77, 0x61, 0x72, 0x70
        /*0062*/ 	.byte	0x73, 0x70, 0x65, 0x63, 0x69, 0x61, 0x6c, 0x69, 0x7a, 0x65, 0x64, 0x2e, 0x68, 0x70, 0x70, 0x00
	.type		__unnamed_1,@object
	.size		__unnamed_1,(.L_0 - __unnamed_1)
__unnamed_1:
        /*0072*/ 	.byte	0x76, 0x6f, 0x69, 0x64, 0x20, 0x63, 0x75, 0x74, 0x6c, 0x61, 0x73, 0x73, 0x3a, 0x3a, 0x67, 0x65
        /* <DEDUP_REMOVED lines=179> */
        /*0bb2*/ 	.byte	0x64, 0x65, 0x6e, 0x74, 0x69, 0x74, 0x79, 0x5d, 0x00
.L_0:


//--------------------- .nv.shared._ZN7cutlass13device_kernelINS_4gemm6kernel13GemmUniversalIN4cute5tupleIJiiiiEEENS1_10collective13CollectiveMmaINS1_34MainloopSm90TmaGmmaWarpSpecializedILi13ENS5_IJNS4_1CILi1EEESB_SB_EEENS1_35KernelTmaWarpSpecializedCooperativeEEENS5_IJNSA_ILi256EEENSA_ILi16EEENSA_ILi32EEEEEENS_6half_tENS5_IJlSB_lEEESJ_SK_NS4_8TiledMMAINS4_8MMA_AtomIJNS4_4SM904GMMA25MMA_64x16x16_F32F16F16_SSILNSO_5MajorE0ELSQ_0ELNSO_7ScaleInE1ELSR_1EEEEEENS4_6LayoutINS5_IJNSA_ILi2EEESB_SB_EEENS5_IJSB_NSA_ILi0EEESX_EEEEENS5_IJNS4_10UnderscoreES10_S10_EEEEENS4_13SM90_TMA_LOADENS4_14ComposedLayoutINS4_7SwizzleILi2ELi4ELi3EEENS4_18smem_ptr_flag_bitsILi16EEENSU_INS5_IJNSA_ILi8EEESH_EEENS5_IJSH_SB_EEEEEEEvNS4_8identityES13_S1D_vS1E_EENS_8epilogue10collective6detail29Sm90TmaWarpSpecializedAdapterINS1H_15DefaultEpilogueISJ_SK_SK_NS1G_6thread17LinearCombinationISJ_Li1EffLNS1L_9ScaleType4KindE0ELNS_15FloatRoundStyleE2ESJ_EENS1_15EpilogueDefaultEEEEEvvEEEEvNT_6ParamsE --------------------------
	.section	.nv.shared._ZN7cutlass13device_kernelINS_4gemm6kernel13GemmUniversalIN4cute5tupleIJiiiiEEENS1_10collective13CollectiveMmaINS1_34MainloopSm90TmaGmmaWarpSpecializedILi13ENS5_IJNS4_1CILi1EEESB_SB_EEENS1_35KernelTmaWarpSpecializedCooperativeEEENS5_IJNSA_ILi256EEENSA_ILi16EEENSA_ILi32EEEEEENS_6half_tENS5_IJlSB_lEEESJ_SK_NS4_8TiledMMAINS4_8MMA_AtomIJNS4_4SM904GMMA25MMA_64x16x16_F32F16F16_SSILNSO_5MajorE0ELSQ_0ELNSO_7ScaleInE1ELSR_1EEEEEENS4_6LayoutINS5_IJNSA_ILi2EEESB_SB_EEENS5_IJSB_NSA_ILi0EEESX_EEEEENS5_IJNS4_10UnderscoreES10_S10_EEEEENS4_13SM90_TMA_LOADENS4_14ComposedLayoutINS4_7SwizzleILi2ELi4ELi3EEENS4_18smem_ptr_flag_bitsILi16EEENSU_INS5_IJNSA_ILi8EEESH_EEENS5_IJSH_SB_EEEEEEEvNS4_8identityES13_S1D_vS1E_EENS_8epilogue10collective6detail29Sm90TmaWarpSpecializedAdapterINS1H_15DefaultEpilogueISJ_SK_SK_NS1G_6thread17LinearCombinationISJ_Li1EffLNS1L_9ScaleType4KindE0ELNS_15FloatRoundStyleE2ESJ_EENS1_15EpilogueDefaultEEEEEvvEEEEvNT_6ParamsE,"aw",@nobits
	.sectionflags	@""
	.align	16
	.zero		1024


//--------------------- .nv.shared.reserved.0     --------------------------
	.section	.nv.shared.reserved.0,"aw",@nobits
	.weak		__nv_reservedSMEM_offset_0_alias
	.size		__nv_reservedSMEM_offset_0_alias, 0, 0
	.other		__nv_reservedSMEM_offset_0_alias,@"STO_CUDA_RESERVED_SHARED STV_DEFAULT"
__nv_reservedSMEM_offset_0_alias:
	.zero		0


//--------------------- .nv.global                --------------------------
	.section	.nv.global,"aw",@nobits
.nv.global:
	.type		_ZN40_INTERNAL_1defdfda_4_k_cu_69746105_101744cute1_E,@object
	.size		_ZN40_INTERNAL_1defdfda_4_k_cu_69746105_101744cute1_E,(_ZN40_INTERNAL_1defdfda_4_k_cu_69746105_101744cuda3std3__45__cpo6cbeginE - _ZN40_INTERNAL_1defdfda_4_k_cu_69746105_101744cute1_E)
_ZN40_INTERNAL_1defdfda_4_k_cu_69746105_101744cute1_E:
	.zero		1
	.type		_ZN40_INTERNAL_1defdfda_4_k_cu_69746105_101744cuda3std3__45__cpo6cbeginE,@object
	.size		_ZN40_INTERNAL_1defdfda_4_k_cu_69746105_101744cuda3std3__45__cpo6cbeginE,(_ZN40_INTERNAL_1defdfda_4_k_cu_69746105_101744cuda3std3__48in_placeE - _ZN40_INTERNAL_1defdfda_4_k_cu_69746105_101744cuda3std3__45__cpo6cbeginE)
_ZN40_INTERNAL_1defdfda_4_k_cu_69746105_101744cuda3std3__45__cpo6cbeginE:
	.zero		1
	.type		_ZN40_INTERNAL_1defdfda_4_k_cu_69746105_101744cuda3std3__48in_placeE,@object
	.size		_ZN40_INTERNAL_1defdfda_4_k_cu_69746105_101744cuda3std3__48in_placeE,(_ZN40_INTERNAL_1defdfda_4_k_cu_69746105_101744cuda3std6ranges3__45__cpo9iter_moveE - _ZN40_INTERNAL_1defdfda_4_k_cu_69746105_101744cuda3std3__48in_placeE)
_ZN40_INTERNAL_1defdfda_4_k_cu_69746105_101744cuda3std3__48in_placeE:
	.zero		1
	.type		_ZN40_INTERNAL_1defdfda_4_k_cu_69746105_101744cuda3std6ranges3__45__cpo9iter_moveE,@object
	.size		_ZN40_INTERNAL_1defdfda_4_k_cu_69746105_101744cuda3std6ranges3__45__cpo9iter_moveE,(_ZN40_INTERNAL_1defdfda_4_k_cu_69746105_101744cuda3std3__45__cpo5beginE - _ZN40_INTERNAL_1defdfda_4_k_cu_69746105_101744cuda3std6ranges3__45__cpo9iter_moveE)
_ZN40_INTERNAL_1defdfda_4_k_cu_69746105_101744cuda3std6ranges3__45__cpo9iter_moveE:
	.zero		1
	.type		_ZN40_INTERNAL_1defdfda_4_k_cu_69746105_101744cuda3std3__45__cpo5beginE,@object
	.size		_ZN40_INTERNAL_1defdfda_4_k_cu_69746105_101744cuda3std3__45__cpo5beginE,(_ZN40_INTERNAL_1defdfda_4_k_cu_69746105_101744cuda3std3__442_GLOBAL__N__1defdfda_4_k_cu_69746105_101746ignoreE - _ZN40_INTERNAL_1defdfda_4_k_cu_69746105_101744cuda3std3__45__cpo5beginE)
_ZN40_INTERNAL_1defdfda_4_k_cu_69746105_101744cuda3std3__45__cpo5beginE:
	.zero		1
	.type		_ZN40_INTERNAL_1defdfda_4_k_cu_69746105_101744cuda3std3__442_GLOBAL__N__1defdfda_4_k_cu_69746105_101746ignoreE,@object
	.size		_ZN40_INTERNAL_1defdfda_4_k_cu_69746105_101744cuda3std3__442_GLOBAL__N__1defdfda_4_k_cu_69746105_101746ignoreE,(_ZN40_INTERNAL_1defdfda_4_k_cu_69746105_101744cute7productE - _ZN40_INTERNAL_1defdfda_4_k_cu_69746105_101744cuda3std3__442_GLOBAL__N__1defdfda_4_k_cu_69746105_101746ignoreE)
_ZN40_INTERNAL_1defdfda_4_k_cu_69746105_101744cuda3std3__442_GLOBAL__N__1defdfda_4_k_cu_69746105_101746ignoreE:
	.zero		1
	.type		_ZN40_INTERNAL_1defdfda_4_k_cu_69746105_101744cute7productE,@object
	.size		_ZN40_INTERNAL_1defdfda_4_k_cu_69746105_101744cute7productE,(_ZN40_INTERNAL_1defdfda_4_k_cu_69746105_101744cuda3std3__45__cpo3endE - _ZN40_INTERNAL_1defdfda_4_k_cu_69746105_101744cute7productE)
_ZN40_INTERNAL_1defdfda_4_k_cu_69746105_101744cute7productE:
	.zero		1
	.type		_ZN40_INTERNAL_1defdfda_4_k_cu_69746105_101744cuda3std3__45__cpo3endE,@object
	.size		_ZN40_INTERNAL_1defdfda_4_k_cu_69746105_101744cuda3std3__45__cpo3endE,(_ZN40_INTERNAL_1defdfda_4_k_cu_69746105_101744cuda3std3__419piecewise_constructE - _ZN40_INTERNAL_1defdfda_4_k_cu_69746105_101744cuda3std3__45__cpo3endE)
_ZN40_INTERNAL_1defdfda_4_k_cu_69746105_101744cuda3std3__45__cpo3endE:
	.zero		1
	.type		_ZN40_INTERNAL_1defdfda_4_k_cu_69746105_101744cuda3std3__419piecewise_constructE,@object
	.size		_ZN40_INTERNAL_1defdfda_4_k_cu_69746105_101744cuda3std3__419piecewise_constructE,(_ZN40_INTERNAL_1defdfda_4_k_cu_69746105_101744cuda3std3__45__cpo4cendE - _ZN40_INTERNAL_1defdfda_4_k_cu_69746105_101744cuda3std3__419piecewise_constructE)
_ZN40_INTERNAL_1defdfda_4_k_cu_69746105_101744cuda3std3__419piecewise_constructE:
	.zero		1
	.type		_ZN40_INTERNAL_1defdfda_4_k_cu_69746105_101744cuda3std3__45__cpo4cendE,@object
	.size		_ZN40_INTERNAL_1defdfda_4_k_cu_69746105_101744cuda3std3__45__cpo4cendE,(_ZN40_INTERNAL_1defdfda_4_k_cu_69746105_101744cuda3std6ranges3__45__cpo4swapE - _ZN40_INTERNAL_1defdfda_4_k_cu_69746105_101744cuda3std3__45__cpo4cendE)
_ZN40_INTERNAL_1defdfda_4_k_cu_69746105_101744cuda3std3__45__cpo4cendE:
	.zero		1
	.type		_ZN40_INTERNAL_1defdfda_4_k_cu_69746105_101744cuda3std6ranges3__45__cpo4swapE,@object
	.size		_ZN40_INTERNAL_1defdfda_4_k_cu_69746105_101744cuda3std6ranges3__45__cpo4swapE,(.L_8 - _ZN40_INTERNAL_1defdfda_4_k_cu_69746105_101744cuda3std6ranges3__45__cpo4swapE)
_ZN40_INTERNAL_1defdfda_4_k_cu_69746105_101744cuda3std6ranges3__45__cpo4swapE:
	.zero		1
.L_8:


//--------------------- .nv.constant0._ZN7cutlass13device_kernelINS_4gemm6kernel13GemmUniversalIN4cute5tupleIJiiiiEEENS1_10collective13CollectiveMmaINS1_34MainloopSm90TmaGmmaWarpSpecializedILi13ENS5_IJNS4_1CILi1EEESB_SB_EEENS1_35KernelTmaWarpSpecializedCooperativeEEENS5_IJNSA_ILi256EEENSA_ILi16EEENSA_ILi32EEEEEENS_6half_tENS5_IJlSB_lEEESJ_SK_NS4_8TiledMMAINS4_8MMA_AtomIJNS4_4SM904GMMA25MMA_64x16x16_F32F16F16_SSILNSO_5MajorE0ELSQ_0ELNSO_7ScaleInE1ELSR_1EEEEEENS4_6LayoutINS5_IJNSA_ILi2EEESB_SB_EEENS5_IJSB_NSA_ILi0EEESX_EEEEENS5_IJNS4_10UnderscoreES10_S10_EEEEENS4_13SM90_TMA_LOADENS4_14ComposedLayoutINS4_7SwizzleILi2ELi4ELi3EEENS4_18smem_ptr_flag_bitsILi16EEENSU_INS5_IJNSA_ILi8EEESH_EEENS5_IJSH_SB_EEEEEEEvNS4_8identityES13_S1D_vS1E_EENS_8epilogue10collective6detail29Sm90TmaWarpSpecializedAdapterINS1H_15DefaultEpilogueISJ_SK_SK_NS1G_6thread17LinearCombinationISJ_Li1EffLNS1L_9ScaleType4KindE0ELNS_15FloatRoundStyleE2ESJ_EENS1_15EpilogueDefaultEEEEEvvEEEEvNT_6ParamsE --------------------------
	.section	.nv.constant0._ZN7cutlass13device_kernelINS_4gemm6kernel13GemmUniversalIN4cute5tupleIJiiiiEEENS1_10collective13CollectiveMmaINS1_34MainloopSm90TmaGmmaWarpSpecializedILi13ENS5_IJNS4_1CILi1EEESB_SB_EEENS1_35KernelTmaWarpSpecializedCooperativeEEENS5_IJNSA_ILi256EEENSA_ILi16EEENSA_ILi32EEEEEENS_6half_tENS5_IJlSB_lEEESJ_SK_NS4_8TiledMMAINS4_8MMA_AtomIJNS4_4SM904GMMA25MMA_64x16x16_F32F16F16_SSILNSO_5MajorE0ELSQ_0ELNSO_7ScaleInE1ELSR_1EEEEEENS4_6LayoutINS5_IJNSA_ILi2EEESB_SB_EEENS5_IJSB_NSA_ILi0EEESX_EEEEENS5_IJNS4_10UnderscoreES10_S10_EEEEENS4_13SM90_TMA_LOADENS4_14ComposedLayoutINS4_7SwizzleILi2ELi4ELi3EEENS4_18smem_ptr_flag_bitsILi16EEENSU_INS5_IJNSA_ILi8EEESH_EEENS5_IJSH_SB_EEEEEEEvNS4_8identityES13_S1D_vS1E_EENS_8epilogue10collective6detail29Sm90TmaWarpSpecializedAdapterINS1H_15DefaultEpilogueISJ_SK_SK_NS1G_6thread17LinearCombinationISJ_Li1EffLNS1L_9ScaleType4KindE0ELNS_15FloatRoundStyleE2ESJ_EENS1_15EpilogueDefaultEEEEEvvEEEEvNT_6ParamsE,"a",@progbits
	.sectionflags	@""
	.align	4
.nv.constant0._ZN7cutlass13device_kernelINS_4gemm6kernel13GemmUniversalIN4cute5tupleIJiiiiEEENS1_10collective13CollectiveMmaINS1_34MainloopSm90TmaGmmaWarpSpecializedILi13ENS5_IJNS4_1CILi1EEESB_SB_EEENS1_35KernelTmaWarpSpecializedCooperativeEEENS5_IJNSA_ILi256EEENSA_ILi16EEENSA_ILi32EEEEEENS_6half_tENS5_IJlSB_lEEESJ_SK_NS4_8TiledMMAINS4_8MMA_AtomIJNS4_4SM904GMMA25MMA_64x16x16_F32F16F16_SSILNSO_5MajorE0ELSQ_0ELNSO_7ScaleInE1ELSR_1EEEEEENS4_6LayoutINS5_IJNSA_ILi2EEESB_SB_EEENS5_IJSB_NSA_ILi0EEESX_EEEEENS5_IJNS4_10UnderscoreES10_S10_EEEEENS4_13SM90_TMA_LOADENS4_14ComposedLayoutINS4_7SwizzleILi2ELi4ELi3EEENS4_18smem_ptr_flag_bitsILi16EEENSU_INS5_IJNSA_ILi8EEESH_EEENS5_IJSH_SB_EEEEEEEvNS4_8identityES13_S1D_vS1E_EENS_8epilogue10collective6detail29Sm90TmaWarpSpecializedAdapterINS1H_15DefaultEpilogueISJ_SK_SK_NS1G_6thread17LinearCombinationISJ_Li1EffLNS1L_9ScaleType4KindE0ELNS_15FloatRoundStyleE2ESJ_EENS1_15EpilogueDefaultEEEEEvvEEEEvNT_6ParamsE:
	.zero		1664


//--------------------- SYMBOLS --------------------------

	.type		.nv.reservedSmem.offset0,@object
	.size		.nv.reservedSmem.offset0,0x4
	.type		__assertfail,@function
